	.target	sm_90a

	.elftype	@"ET_EXEC"


//--------------------- .note.nv.tkinfo           --------------------------
	.section	.note.nv.tkinfo,"",@"SHT_NOTE"
	.sectionflags	@"SHF_NOTE_NV_TKINFO"
	.tkinfo
        /*0018*/ 	.word	0x00000002
        /*0030*/ 	.string	""
        /*0030*/ 	.string	"ptxas"
        /*0030*/ 	.string	"Cuda compilation tools, release 13.0, V13.0.88"
        /*0030*/ 	.string	"Build cuda_13.0.r13.0/compiler.36424714_0"
        /*0030*/ 	.string	"-arch sm_90a -m 64 "



//--------------------- .note.nv.cuinfo           --------------------------
	.section	.note.nv.cuinfo,"",@"SHT_NOTE"
	.sectionflags	@"SHF_NOTE_NV_CUINFO"
        /*0018*/ 	.short	0x0002
        /*001a*/ 	.short	0x005a
        /*001c*/ 	.short	0x0082
	.zero		2


//--------------------- .nv.info                  --------------------------
	.section	.nv.info,"",@"SHT_CUDA_INFO"
	.align	4


	//----- nvinfo : EIATTR_REGCOUNT
	.align		4
        /*0000*/ 	.byte	0x04, 0x2f
        /*0002*/ 	.short	(.L_15 - .L_14)
	.align		4
.L_14:
        /*0004*/ 	.word	index@(_ZN7cutlass13device_kernelINS_4gemm6kernel13GemmUniversalIN4cute5tupleIJiiiiEEENS1_10collective13CollectiveMmaINS1_34MainloopSm90TmaGmmaWarpSpecializedILi3ENS5_IJNS4_1CILi2EEESB_NSA_ILi1EEEEEENS1_32KernelTmaWarpSpecializedPingpongEEENS5_IJNSA_ILi64EEENSA_ILi128EEESG_EEENS_10bfloat16_tENS5_IJlSC_lEEESJ_SK_NS4_8TiledMMAINS4_8MMA_AtomIJNS4_4SM904GMMA28MMA_64x128x16_F32BF16BF16_SSILNSO_5MajorE0ELSQ_0ELNSO_7ScaleInE1ELSR_1EEEEEENS4_6LayoutINS5_IJSC_SC_SC_EEENS5_IJNSA_ILi0EEESW_SW_EEEEENS5_IJNS4_10UnderscoreESZ_SZ_EEEEENS4_23SM90_TMA_LOAD_MULTICASTENS4_14ComposedLayoutINS4_7SwizzleILi3ELi4ELi3EEENS4_18smem_ptr_flag_bitsILi16EEENSU_INS5_IJNSA_ILi8EEESG_EEENS5_IJSG_SC_EEEEEEEvNS4_8identityES12_S1C_vS1D_EENS_8epilogue10collective6detail29Sm90TmaWarpSpecializedAdapterINS1G_15DefaultEpilogueISJ_SK_SK_NS1F_6thread17LinearCombinationISJ_Li1EffLNS1K_9ScaleType4KindE0ELNS_15FloatRoundStyleE2ESJ_EENS1_15EpilogueDefaultEEEEEvvEEEEvNT_6ParamsE)
        /*0008*/ 	.word	0x000000a8


	//----- nvinfo : EIATTR_FRAME_SIZE
	.align		4
.L_15:
        /*000c*/ 	.byte	0x04, 0x11
        /*000e*/ 	.short	(.L_17 - .L_16)
	.align		4
.L_16:
        /*0010*/ 	.word	index@(_ZN7cutlass13device_kernelINS_4gemm6kernel13GemmUniversalIN4cute5tupleIJiiiiEEENS1_10collective13CollectiveMmaINS1_34MainloopSm90TmaGmmaWarpSpecializedILi3ENS5_IJNS4_1CILi2EEESB_NSA_ILi1EEEEEENS1_32KernelTmaWarpSpecializedPingpongEEENS5_IJNSA_ILi64EEENSA_ILi128EEESG_EEENS_10bfloat16_tENS5_IJlSC_lEEESJ_SK_NS4_8TiledMMAINS4_8MMA_AtomIJNS4_4SM904GMMA28MMA_64x128x16_F32BF16BF16_SSILNSO_5MajorE0ELSQ_0ELNSO_7ScaleInE1ELSR_1EEEEEENS4_6LayoutINS5_IJSC_SC_SC_EEENS5_IJNSA_ILi0EEESW_SW_EEEEENS5_IJNS4_10UnderscoreESZ_SZ_EEEEENS4_23SM90_TMA_LOAD_MULTICASTENS4_14ComposedLayoutINS4_7SwizzleILi3ELi4ELi3EEENS4_18smem_ptr_flag_bitsILi16EEENSU_INS5_IJNSA_ILi8EEESG_EEENS5_IJSG_SC_EEEEEEEvNS4_8identityES12_S1C_vS1D_EENS_8epilogue10collective6detail29Sm90TmaWarpSpecializedAdapterINS1G_15DefaultEpilogueISJ_SK_SK_NS1F_6thread17LinearCombinationISJ_Li1EffLNS1K_9ScaleType4KindE0ELNS_15FloatRoundStyleE2ESJ_EENS1_15EpilogueDefaultEEEEEvvEEEEvNT_6ParamsE)
        /*0014*/ 	.word	0x00000008


	//----- nvinfo : EIATTR_MIN_STACK_SIZE
	.align		4
.L_17:
        /*0018*/ 	.byte	0x04, 0x12
        /*001a*/ 	.short	(.L_19 - .L_18)
	.align		4
.L_18:
        /*001c*/ 	.word	index@(_ZN7cutlass13device_kernelINS_4gemm6kernel13GemmUniversalIN4cute5tupleIJiiiiEEENS1_10collective13CollectiveMmaINS1_34MainloopSm90TmaGmmaWarpSpecializedILi3ENS5_IJNS4_1CILi2EEESB_NSA_ILi1EEEEEENS1_32KernelTmaWarpSpecializedPingpongEEENS5_IJNSA_ILi64EEENSA_ILi128EEESG_EEENS_10bfloat16_tENS5_IJlSC_lEEESJ_SK_NS4_8TiledMMAINS4_8MMA_AtomIJNS4_4SM904GMMA28MMA_64x128x16_F32BF16BF16_SSILNSO_5MajorE0ELSQ_0ELNSO_7ScaleInE1ELSR_1EEEEEENS4_6LayoutINS5_IJSC_SC_SC_EEENS5_IJNSA_ILi0EEESW_SW_EEEEENS5_IJNS4_10UnderscoreESZ_SZ_EEEEENS4_23SM90_TMA_LOAD_MULTICASTENS4_14ComposedLayoutINS4_7SwizzleILi3ELi4ELi3EEENS4_18smem_ptr_flag_bitsILi16EEENSU_INS5_IJNSA_ILi8EEESG_EEENS5_IJSG_SC_EEEEEEEvNS4_8identityES12_S1C_vS1D_EENS_8epilogue10collective6detail29Sm90TmaWarpSpecializedAdapterINS1G_15DefaultEpilogueISJ_SK_SK_NS1F_6thread17LinearCombinationISJ_Li1EffLNS1K_9ScaleType4KindE0ELNS_15FloatRoundStyleE2ESJ_EENS1_15EpilogueDefaultEEEEEvvEEEEvNT_6ParamsE)
        /*0020*/ 	.word	0x00000008
.L_19:


//--------------------- .nv.compat                --------------------------
	.section	.nv.compat,"",@"SHT_CUDA_COMPAT_INFO"
	.align	4
        /*0000*/ 	.byte	0x02, 0x09, 0x01, 0x00, 0x02, 0x02, 0x04, 0x00, 0x02, 0x05, 0x05, 0x00, 0x03, 0x07, 0x01, 0x01
        /*0010*/ 	.byte	0x02, 0x03, 0x01, 0x00, 0x02, 0x06, 0x01, 0x00, 0x04, 0x0b, 0x08, 0x00, 0x00, 0x00, 0x00, 0x00
        /*0020*/ 	.byte	0x00, 0x00, 0x00, 0x00


//--------------------- .nv.info._ZN7cutlass13device_kernelINS_4gemm6kernel13GemmUniversalIN4cute5tupleIJiiiiEEENS1_10collective13CollectiveMmaINS1_34MainloopSm90TmaGmmaWarpSpecializedILi3ENS5_IJNS4_1CILi2EEESB_NSA_ILi1EEEEEENS1_32KernelTmaWarpSpecializedPingpongEEENS5_IJNSA_ILi64EEENSA_ILi128EEESG_EEENS_10bfloat16_tENS5_IJlSC_lEEESJ_SK_NS4_8TiledMMAINS4_8MMA_AtomIJNS4_4SM904GMMA28MMA_64x128x16_F32BF16BF16_SSILNSO_5MajorE0ELSQ_0ELNSO_7ScaleInE1ELSR_1EEEEEENS4_6LayoutINS5_IJSC_SC_SC_EEENS5_IJNSA_ILi0EEESW_SW_EEEEENS5_IJNS4_10UnderscoreESZ_SZ_EEEEENS4_23SM90_TMA_LOAD_MULTICASTENS4_14ComposedLayoutINS4_7SwizzleILi3ELi4ELi3EEENS4_18smem_ptr_flag_bitsILi16EEENSU_INS5_IJNSA_ILi8EEESG_EEENS5_IJSG_SC_EEEEEEEvNS4_8identityES12_S1C_vS1D_EENS_8epilogue10collective6detail29Sm90TmaWarpSpecializedAdapterINS1G_15DefaultEpilogueISJ_SK_SK_NS1F_6thread17LinearCombinationISJ_Li1EffLNS1K_9ScaleType4KindE0ELNS_15FloatRoundStyleE2ESJ_EENS1_15EpilogueDefaultEEEEEvvEEEEvNT_6ParamsE --------------------------
	.section	.nv.info._ZN7cutlass13device_kernelINS_4gemm6kernel13GemmUniversalIN4cute5tupleIJiiiiEEENS1_10collective13CollectiveMmaINS1_34MainloopSm90TmaGmmaWarpSpecializedILi3ENS5_IJNS4_1CILi2EEESB_NSA_ILi1EEEEEENS1_32KernelTmaWarpSpecializedPingpongEEENS5_IJNSA_ILi64EEENSA_ILi128EEESG_EEENS_10bfloat16_tENS5_IJlSC_lEEESJ_SK_NS4_8TiledMMAINS4_8MMA_AtomIJNS4_4SM904GMMA28MMA_64x128x16_F32BF16BF16_SSILNSO_5MajorE0ELSQ_0ELNSO_7ScaleInE1ELSR_1EEEEEENS4_6LayoutINS5_IJSC_SC_SC_EEENS5_IJNSA_ILi0EEESW_SW_EEEEENS5_IJNS4_10UnderscoreESZ_SZ_EEEEENS4_23SM90_TMA_LOAD_MULTICASTENS4_14ComposedLayoutINS4_7SwizzleILi3ELi4ELi3EEENS4_18smem_ptr_flag_bitsILi16EEENSU_INS5_IJNSA_ILi8EEESG_EEENS5_IJSG_SC_EEEEEEEvNS4_8identityES12_S1C_vS1D_EENS_8epilogue10collective6detail29Sm90TmaWarpSpecializedAdapterINS1G_15DefaultEpilogueISJ_SK_SK_NS1F_6thread17LinearCombinationISJ_Li1EffLNS1K_9ScaleType4KindE0ELNS_15FloatRoundStyleE2ESJ_EENS1_15EpilogueDefaultEEEEEvvEEEEvNT_6ParamsE,"",@"SHT_CUDA_INFO"
	.sectionflags	@""
	.align	4


	//----- nvinfo : EIATTR_CUDA_API_VERSION
	.align		4
        /*0000*/ 	.byte	0x04, 0x37
        /*0002*/ 	.short	(.L_21 - .L_20)
.L_20:
        /*0004*/ 	.word	0x00000082


	//----- nvinfo : EIATTR_KPARAM_INFO
	.align		4
.L_21:
        /*0008*/ 	.byte	0x04, 0x17
        /*000a*/ 	.short	(.L_23 - .L_22)
.L_22:
        /*000c*/ 	.word	0x00000000
        /*0010*/ 	.short	0x0000
        /*0012*/ 	.short	0x0070
        /*0014*/ 	.byte	0x00, 0xf0, 0x01, 0x10


	//----- nvinfo : EIATTR_SPARSE_MMA_MASK
	.align		4
.L_23:
        /*0018*/ 	.byte	0x03, 0x50
        /*001a*/ 	.short	0x0000


	//----- nvinfo : EIATTR_MAXREG_COUNT
	.align		4
        /*001c*/ 	.byte	0x03, 0x1b
        /*001e*/ 	.short	0x00a8


	//----- nvinfo : EIATTR_NUM_BARRIERS
	.align		4
        /*0020*/ 	.byte	0x02, 0x4c
        /*0022*/ 	.byte	0x01
	.zero		1


	//----- nvinfo : EIATTR_EXTERNS
	.align		4
        /*0024*/ 	.byte	0x04, 0x0f
        /*0026*/ 	.short	(.L_25 - .L_24)


	//   ....[0]....
	.align		4
.L_24:
        /*0028*/ 	.word	index@(__assertfail)


	//----- nvinfo : EIATTR_ANNOTATIONS
	.align		4
.L_25:
        /*002c*/ 	.byte	0x04, 0x55
        /*002e*/ 	.short	(.L_27 - .L_26)


	//   ....[0]....
.L_26:
        /*0030*/ 	.word	0x00000001
        /*0034*/ 	.byte	0x90, 0x0d, 0x00, 0x00, 0x01, 0x00, 0x00, 0x00, 0x40, 0x14, 0x00, 0x00, 0x01, 0x00, 0x00, 0x00
        /*0044*/ 	.byte	0x50, 0x63, 0x00, 0x00, 0x01, 0x00, 0x00, 0x00, 0x80, 0x70, 0x00, 0x00


	//----- nvinfo : EIATTR_MERCURY_ISA_VERSION
	.align		4
.L_27:
        /*0050*/ 	.byte	0x03, 0x5f
        /*0052*/ 	.short	0x0101


	//----- nvinfo : EIATTR_INT_WARP_WIDE_INSTR_OFFSETS
	.align		4
        /*0054*/ 	.byte	0x04, 0x31
        /*0056*/ 	.short	(.L_29 - .L_28)


	//   ....[0]....
.L_28:
        /*0058*/ 	.word	0x000004d0


	//   ....[1]....
        /*005c*/ 	.word	0x000004f0


	//   ....[2]....
        /*0060*/ 	.word	0x00000510


	//   ....[3]....
        /*0064*/ 	.word	0x000005d0


	//   ....[4]....
        /*0068*/ 	.word	0x000005f0


	//   ....[5]....
        /*006c*/ 	.word	0x00000650


	//   ....[6]....
        /*0070*/ 	.word	0x00000760


	//   ....[7]....
        /*0074*/ 	.word	0x00000790


	//   ....[8]....
        /*0078*/ 	.word	0x00002100


	//----- nvinfo : EIATTR_COOP_GROUP_MASK_REGIDS
	.align		4
.L_29:
        /*007c*/ 	.byte	0x04, 0x29
        /*007e*/ 	.short	(.L_31 - .L_30)


	//   ....[0]....
.L_30:
        /*0080*/ 	.word	0xffffffff


	//   ....[1]....
        /*0084*/ 	.word	0xffffffff


	//   ....[2]....
        /*0088*/ 	.word	0xffffffff


	//   ....[3]....
        /*008c*/ 	.word	0xffffffff


	//   ....[4]....
        /*0090*/ 	.word	0xffffffff


	//   ....[5]....
        /*0094*/ 	.word	0xffffffff


	//   ....[6]....
        /*0098*/ 	.word	0xffffffff


	//----- nvinfo : EIATTR_COOP_GROUP_INSTR_OFFSETS
	.align		4
.L_31:
        /*009c*/ 	.byte	0x04, 0x28
        /*009e*/ 	.short	(.L_33 - .L_32)


	//   ....[0]....
.L_32:
        /*00a0*/ 	.word	0x00000070


	//   ....[1]....
        /*00a4*/ 	.word	0x00000080


	//   ....[2]....
        /*00a8*/ 	.word	0x00000140


	//   ....[3]....
        /*00ac*/ 	.word	0x000002b0


	//   ....[4]....
        /*00b0*/ 	.word	0x000002f0


	//   ....[5]....
        /*00b4*/ 	.word	0x00000370


	//   ....[6]....
        /*00b8*/ 	.word	0x00000940


	//----- nvinfo : EIATTR_REG_RECONFIG
	.align		4
.L_33:
        /*00bc*/ 	.byte	0x01, 0x54
	.zero		2


	//----- nvinfo : EIATTR_SYSCALL_OFFSETS
	.align		4
        /*00c0*/ 	.byte	0x04, 0x46
        /*00c2*/ 	.short	(.L_35 - .L_34)


	//   ....[0]....
.L_34:
        /*00c4*/ 	.word	0x000018b0


	//----- nvinfo : EIATTR_MBARRIER_INSTR_OFFSETS
	.align		4
.L_35:
        /*00c8*/ 	.byte	0x04, 0x39
        /*00ca*/ 	.short	(.L_37 - .L_36)


	//   ....[0]....
.L_36:
        /*00cc*/ 	.word	0x00000240
        /*00d0*/ 	.word	0x000000ff
        /*00d4*/ 	.word	0x00000000
        /*00d8*/ 	.short	0x0100
        /*00da*/ 	.byte	0x08
	.zero		1


	//   ....[1]....
        /*00dc*/ 	.word	0x00000250
        /*00e0*/ 	.word	0x000000ff
        /*00e4*/ 	.word	0x00000018
        /*00e8*/ 	.short	0x0100
        /*00ea*/ 	.byte	0x08
	.zero		1


	//   ....[2]....
        /*00ec*/ 	.word	0x00000260
        /*00f0*/ 	.word	0x000000ff
        /*00f4*/ 	.word	0x00000008
        /*00f8*/ 	.short	0x0100
        /*00fa*/ 	.byte	0x08
	.zero		1


	//   ....[3]....
        /*00fc*/ 	.word	0x00000270
        /*0100*/ 	.word	0x000000ff
        /*0104*/ 	.word	0x00000020
        /*0108*/ 	.short	0x0100
        /*010a*/ 	.byte	0x08
	.zero		1


	//   ....[4]....
        /*010c*/ 	.word	0x00000280
        /*0110*/ 	.word	0x000000ff
        /*0114*/ 	.word	0x00000010
        /*0118*/ 	.short	0x0100
        /*011a*/ 	.byte	0x08
	.zero		1


	//   ....[5]....
        /*011c*/ 	.word	0x00000290
        /*0120*/ 	.word	0x000000ff
        /*0124*/ 	.word	0x00000028
        /*0128*/ 	.short	0x0100
        /*012a*/ 	.byte	0x08
	.zero		1


	//   ....[6]....
        /*012c*/ 	.word	0x000007e0
        /*0130*/ 	.word	0x000000ff
        /*0134*/ 	.word	0x00000060
        /*0138*/ 	.short	0x0100
        /*013a*/ 	.byte	0x08
	.zero		1


	//   ....[7]....
        /*013c*/ 	.word	0x00000870
        /*0140*/ 	.word	0x000000ff
        /*0144*/ 	.word	0x00000068
        /*0148*/ 	.short	0x0100
        /*014a*/ 	.byte	0x08
	.zero		1


	//   ....[8]....
        /*014c*/ 	.word	0x000008c0
        /*0150*/ 	.word	0x000000ff
        /*0154*/ 	.word	0x00000040
        /*0158*/ 	.short	0x0100
        /*015a*/ 	.byte	0x09
	.zero		1


	//   ....[9]....
        /*015c*/ 	.word	0x000008d0
        /*0160*/ 	.word	0x000000ff
        /*0164*/ 	.word	0x00000048
        /*0168*/ 	.short	0x0100
        /*016a*/ 	.byte	0x09
	.zero		1


	//   ....[10]....
        /*016c*/ 	.word	0x000008e0
        /*0170*/ 	.word	0x000000ff
        /*0174*/ 	.word	0x00000050
        /*0178*/ 	.short	0x0100
        /*017a*/ 	.byte	0x09
	.zero		1


	//   ....[11]....
        /*017c*/ 	.word	0x000008f0
        /*0180*/ 	.word	0x000000ff
        /*0184*/ 	.word	0x00000058
        /*0188*/ 	.short	0x0100
        /*018a*/ 	.byte	0x09
	.zero		1


	//   ....[12]....
        /*018c*/ 	.word	0x00001770
        /*0190*/ 	.word	0x000000ff
        /*0194*/ 	.word	0xfffffff8
        /*0198*/ 	.short	0x010a
        /*019a*/ 	.byte	0x2b
	.zero		1


	//   ....[13]....
        /*019c*/ 	.word	0x00001930
        /*01a0*/ 	.word	0x00000003
        /*01a4*/ 	.word	0x00000000
        /*01a8*/ 	.short	0x010a
        /*01aa*/ 	.byte	0x3f
	.zero		1


	//   ....[14]....
        /*01ac*/ 	.word	0x00001990
        /*01b0*/ 	.word	0x00000003
        /*01b4*/ 	.word	0x00000000
        /*01b8*/ 	.short	0x010a
        /*01ba*/ 	.byte	0x3f
	.zero		1


	//   ....[15]....
        /*01bc*/ 	.word	0x00001cf0
        /*01c0*/ 	.word	0x000000ff
        /*01c4*/ 	.word	0x00000000
        /*01c8*/ 	.short	0x010a
        /*01ca*/ 	.byte	0x04
	.zero		1


	//   ....[16]....
        /*01cc*/ 	.word	0x00001d30
        /*01d0*/ 	.word	0x000000ff
        /*01d4*/ 	.word	0x00000000
        /*01d8*/ 	.short	0x010a
        /*01da*/ 	.byte	0x04
	.zero		1


	//   ....[17]....
        /*01dc*/ 	.word	0x00001f90
        /*01e0*/ 	.word	0x00000005
        /*01e4*/ 	.word	0x00000000
        /*01e8*/ 	.short	0x0101
        /*01ea*/ 	.byte	0x3f
	.zero		1


	//   ....[18]....
        /*01ec*/ 	.word	0x000020a0
        /*01f0*/ 	.word	0x00000003
        /*01f4*/ 	.word	0x00000000
        /*01f8*/ 	.short	0x0101
        /*01fa*/ 	.byte	0x2e
	.zero		1


	//   ....[19]....
        /*01fc*/ 	.word	0x000021a0
        /*0200*/ 	.word	0x00000003
        /*0204*/ 	.word	0x00000000
        /*0208*/ 	.short	0x0101
        /*020a*/ 	.byte	0x3f
	.zero		1


	//   ....[20]....
        /*020c*/ 	.word	0x00002220
        /*0210*/ 	.word	0x000000ff
        /*0214*/ 	.word	0x00000008
        /*0218*/ 	.short	0x010a
        /*021a*/ 	.byte	0x2b
	.zero		1


	//   ....[21]....
        /*021c*/ 	.word	0x00006390
        /*0220*/ 	.word	0x00000000
        /*0224*/ 	.word	0x00000000
        /*0228*/ 	.short	0x0101
        /*022a*/ 	.byte	0x2e
	.zero		1


	//   ....[22]....
        /*022c*/ 	.word	0x00006da0
        /*0230*/ 	.word	0x0000000b
        /*0234*/ 	.word	0x00000018
        /*0238*/ 	.short	0x010a
        /*023a*/ 	.byte	0x3f
	.zero		1


	//   ....[23]....
        /*023c*/ 	.word	0x000071b0
        /*0240*/ 	.word	0x00000006
        /*0244*/ 	.word	0x00000068
        /*0248*/ 	.short	0x0101
        /*024a*/ 	.byte	0x3f
	.zero		1


	//   ....[24]....
        /*024c*/ 	.word	0x000078d0
        /*0250*/ 	.word	0x00000007
        /*0254*/ 	.word	0x00000000
        /*0258*/ 	.short	0x010a
        /*025a*/ 	.byte	0x3f
	.zero		1


	//   ....[25]....
        /*025c*/ 	.word	0x00007950
        /*0260*/ 	.word	0x00000004
        /*0264*/ 	.word	0x00000000
        /*0268*/ 	.short	0x010a
        /*026a*/ 	.byte	0x3f
	.zero		1


	//   ....[26]....
        /*026c*/ 	.word	0x000079e0
        /*0270*/ 	.word	0x00000005
        /*0274*/ 	.word	0x00000000
        /*0278*/ 	.short	0x010a
        /*027a*/ 	.byte	0x3f
	.zero		1


	//   ....[27]....
        /*027c*/ 	.word	0x00007a50
        /*0280*/ 	.word	0x00000003
        /*0284*/ 	.word	0xfffffff8
        /*0288*/ 	.short	0x010a
        /*028a*/ 	.byte	0x3f
	.zero		1


	//   ....[28]....
        /*028c*/ 	.word	0x00007aa0
        /*0290*/ 	.word	0x00000003
        /*0294*/ 	.word	0x00000000
        /*0298*/ 	.short	0x010a
        /*029a*/ 	.byte	0x3f
	.zero		1


	//   ....[29]....
        /*029c*/ 	.word	0x00007b00
        /*02a0*/ 	.word	0x00000005
        /*02a4*/ 	.word	0x00000000
        /*02a8*/ 	.short	0x010a
        /*02aa*/ 	.byte	0x3f
	.zero		1


	//   ....[30]....
        /*02ac*/ 	.word	0x00007b60
        /*02b0*/ 	.word	0x00000003
        /*02b4*/ 	.word	0x00000008
        /*02b8*/ 	.short	0x010a
        /*02ba*/ 	.byte	0x3f
	.zero		1


	//   ....[31]....
        /*02bc*/ 	.word	0x00007c30
        /*02c0*/ 	.word	0x0000000b
        /*02c4*/ 	.word	0x00000018
        /*02c8*/ 	.short	0x010a
        /*02ca*/ 	.byte	0x3f
	.zero		1


	//   ....[32]....
        /*02cc*/ 	.word	0x00007d00
        /*02d0*/ 	.word	0x00000007
        /*02d4*/ 	.word	0x00000000
        /*02d8*/ 	.short	0x010a
        /*02da*/ 	.byte	0x3f
	.zero		1


	//   ....[33]....
        /*02dc*/ 	.word	0x00007d50
        /*02e0*/ 	.word	0x00000004
        /*02e4*/ 	.word	0x00000000
        /*02e8*/ 	.short	0x010a
        /*02ea*/ 	.byte	0x3f
	.zero		1


	//----- nvinfo : EIATTR_NUM_MBARRIERS
	.align		4
.L_37:
        /*02ec*/ 	.byte	0x03, 0x38
        /*02ee*/ 	.short	0x000c


	//----- nvinfo : EIATTR_EXIT_INSTR_OFFSETS
	.align		4
        /*02f0*/ 	.byte	0x04, 0x1c
        /*02f2*/ 	.short	(.L_39 - .L_38)


	//   ....[0]....
.L_38:
        /*02f4*/ 	.word	0x000013d0


	//   ....[1]....
        /*02f8*/ 	.word	0x00001430


	//   ....[2]....
        /*02fc*/ 	.word	0x000069b0


	//   ....[3]....
        /*0300*/ 	.word	0x000069e0


	//   ....[4]....
        /*0304*/ 	.word	0x00007a30


	//----- nvinfo : EIATTR_MAX_THREADS
	.align		4
.L_39:
        /*0308*/ 	.byte	0x04, 0x05
        /*030a*/ 	.short	(.L_41 - .L_40)
.L_40:
        /*030c*/ 	.word	0x00000180
        /*0310*/ 	.word	0x00000001
        /*0314*/ 	.word	0x00000001


	//----- nvinfo : EIATTR_CRS_STACK_SIZE
	.align		4
.L_41:
        /*0318*/ 	.byte	0x04, 0x1e
        /*031a*/ 	.short	(.L_43 - .L_42)
.L_42:
        /*031c*/ 	.word	0x00000000


	//----- nvinfo : EIATTR_CBANK_PARAM_SIZE
	.align		4
.L_43:
        /*0320*/ 	.byte	0x03, 0x19
        /*0322*/ 	.short	0x0470


	//----- nvinfo : EIATTR_PARAM_CBANK
	.align		4
        /*0324*/ 	.byte	0x04, 0x0a
        /*0326*/ 	.short	(.L_45 - .L_44)
	.align		4
.L_44:
        /*0328*/ 	.word	index@(.nv.constant0._ZN7cutlass13device_kernelINS_4gemm6kernel13GemmUniversalIN4cute5tupleIJiiiiEEENS1_10collective13CollectiveMmaINS1_34MainloopSm90TmaGmmaWarpSpecializedILi3ENS5_IJNS4_1CILi2EEESB_NSA_ILi1EEEEEENS1_32KernelTmaWarpSpecializedPingpongEEENS5_IJNSA_ILi64EEENSA_ILi128EEESG_EEENS_10bfloat16_tENS5_IJlSC_lEEESJ_SK_NS4_8TiledMMAINS4_8MMA_AtomIJNS4_4SM904GMMA28MMA_64x128x16_F32BF16BF16_SSILNSO_5MajorE0ELSQ_0ELNSO_7ScaleInE1ELSR_1EEEEEENS4_6LayoutINS5_IJSC_SC_SC_EEENS5_IJNSA_ILi0EEESW_SW_EEEEENS5_IJNS4_10UnderscoreESZ_SZ_EEEEENS4_23SM90_TMA_LOAD_MULTICASTENS4_14ComposedLayoutINS4_7SwizzleILi3ELi4ELi3EEENS4_18smem_ptr_flag_bitsILi16EEENSU_INS5_IJNSA_ILi8EEESG_EEENS5_IJSG_SC_EEEEEEEvNS4_8identityES12_S1C_vS1D_EENS_8epilogue10collective6detail29Sm90TmaWarpSpecializedAdapterINS1G_15DefaultEpilogueISJ_SK_SK_NS1F_6thread17LinearCombinationISJ_Li1EffLNS1K_9ScaleType4KindE0ELNS_15FloatRoundStyleE2ESJ_EENS1_15EpilogueDefaultEEEEEvvEEEEvNT_6ParamsE)
        /*032c*/ 	.short	0x0210
        /*032e*/ 	.short	0x0470


	//----- nvinfo : EIATTR_SW_WAR
	.align		4
.L_45:
        /*0330*/ 	.byte	0x04, 0x36
        /*0332*/ 	.short	(.L_47 - .L_46)
.L_46:
        /*0334*/ 	.word	0x00000008
.L_47:


//--------------------- .nv.callgraph             --------------------------
	.section	.nv.callgraph,"",@"SHT_CUDA_CALLGRAPH"
	.align	4
	.sectionentsize	8
	.align		4
        /*0000*/ 	.word	0x00000000
	.align		4
        /*0004*/ 	.word	0xffffffff
	.align		4
        /*0008*/ 	.word	index@(_ZN7cutlass13device_kernelINS_4gemm6kernel13GemmUniversalIN4cute5tupleIJiiiiEEENS1_10collective13CollectiveMmaINS1_34MainloopSm90TmaGmmaWarpSpecializedILi3ENS5_IJNS4_1CILi2EEESB_NSA_ILi1EEEEEENS1_32KernelTmaWarpSpecializedPingpongEEENS5_IJNSA_ILi64EEENSA_ILi128EEESG_EEENS_10bfloat16_tENS5_IJlSC_lEEESJ_SK_NS4_8TiledMMAINS4_8MMA_AtomIJNS4_4SM904GMMA28MMA_64x128x16_F32BF16BF16_SSILNSO_5MajorE0ELSQ_0ELNSO_7ScaleInE1ELSR_1EEEEEENS4_6LayoutINS5_IJSC_SC_SC_EEENS5_IJNSA_ILi0EEESW_SW_EEEEENS5_IJNS4_10UnderscoreESZ_SZ_EEEEENS4_23SM90_TMA_LOAD_MULTICASTENS4_14ComposedLayoutINS4_7SwizzleILi3ELi4ELi3EEENS4_18smem_ptr_flag_bitsILi16EEENSU_INS5_IJNSA_ILi8EEESG_EEENS5_IJSG_SC_EEEEEEEvNS4_8identityES12_S1C_vS1D_EENS_8epilogue10collective6detail29Sm90TmaWarpSpecializedAdapterINS1G_15DefaultEpilogueISJ_SK_SK_NS1F_6thread17LinearCombinationISJ_Li1EffLNS1K_9ScaleType4KindE0ELNS_15FloatRoundStyleE2ESJ_EENS1_15EpilogueDefaultEEEEEvvEEEEvNT_6ParamsE)
	.align		4
        /*000c*/ 	.word	index@(__assertfail)
	.align		4
        /*0010*/ 	.word	0x00000000
	.align		4
        /*0014*/ 	.word	0xfffffffe
	.align		4
        /*0018*/ 	.word	0x00000000
	.align		4
        /*001c*/ 	.word	0xfffffffd
	.align		4
        /*0020*/ 	.word	0x00000000
	.align		4
        /*0024*/ 	.word	0xfffffffc


//--------------------- .nv.constant4             --------------------------
	.section	.nv.constant4,"a",@progbits
	.align	8
	.align		8
.nv.constant4:
        /*0000*/ 	.dword	__assertfail
	.align		8
        /*0008*/ 	.dword	__unnamed_1
	.align		8
        /*0010*/ 	.dword	_ZN39_INTERNAL_62705d50_4_k_cu_3a2aeb5e_36214cuda3std3__45__cpo5beginE
	.align		8
        /*0018*/ 	.dword	_ZN39_INTERNAL_62705d50_4_k_cu_3a2aeb5e_36214cuda3std3__45__cpo3endE
	.align		8
        /*0020*/ 	.dword	_ZN39_INTERNAL_62705d50_4_k_cu_3a2aeb5e_36214cuda3std3__45__cpo6cbeginE
	.align		8
        /*0028*/ 	.dword	_ZN39_INTERNAL_62705d50_4_k_cu_3a2aeb5e_36214cuda3std3__45__cpo4cendE
	.align		8
        /*0030*/ 	.dword	_ZN39_INTERNAL_62705d50_4_k_cu_3a2aeb5e_36214cuda3std3__441_GLOBAL__N__62705d50_4_k_cu_3a2aeb5e_36216ignoreE
	.align		8
        /*0038*/ 	.dword	_ZN39_INTERNAL_62705d50_4_k_cu_3a2aeb5e_36214cuda3std3__419piecewise_constructE
	.align		8
        /*0040*/ 	.dword	_ZN39_INTERNAL_62705d50_4_k_cu_3a2aeb5e_36214cuda3std3__48in_placeE
	.align		8
        /*0048*/ 	.dword	_ZN39_INTERNAL_62705d50_4_k_cu_3a2aeb5e_36214cuda3std6ranges3__45__cpo4swapE
	.align		8
        /*0050*/ 	.dword	_ZN39_INTERNAL_62705d50_4_k_cu_3a2aeb5e_36214cuda3std6ranges3__45__cpo9iter_moveE
	.align		8
        /*0058*/ 	.dword	_ZN39_INTERNAL_62705d50_4_k_cu_3a2aeb5e_36214cute7productE
	.align		8
        /*0060*/ 	.dword	_ZN39_INTERNAL_62705d50_4_k_cu_3a2aeb5e_36214cute1_E
	.align		8
        /*0068*/ 	.dword	$str$22
	.align		8
        /*0070*/ 	.dword	$str$23


//--------------------- .text._ZN7cutlass13device_kernelINS_4gemm6kernel13GemmUniversalIN4cute5tupleIJiiiiEEENS1_10collective13CollectiveMmaINS1_34MainloopSm90TmaGmmaWarpSpecializedILi3ENS5_IJNS4_1CILi2EEESB_NSA_ILi1EEEEEENS1_32KernelTmaWarpSpecializedPingpongEEENS5_IJNSA_ILi64EEENSA_ILi128EEESG_EEENS_10bfloat16_tENS5_IJlSC_lEEESJ_SK_NS4_8TiledMMAINS4_8MMA_AtomIJNS4_4SM904GMMA28MMA_64x128x16_F32BF16BF16_SSILNSO_5MajorE0ELSQ_0ELNSO_7ScaleInE1ELSR_1EEEEEENS4_6LayoutINS5_IJSC_SC_SC_EEENS5_IJNSA_ILi0EEESW_SW_EEEEENS5_IJNS4_10UnderscoreESZ_SZ_EEEEENS4_23SM90_TMA_LOAD_MULTICASTENS4_14ComposedLayoutINS4_7SwizzleILi3ELi4ELi3EEENS4_18smem_ptr_flag_bitsILi16EEENSU_INS5_IJNSA_ILi8EEESG_EEENS5_IJSG_SC_EEEEEEEvNS4_8identityES12_S1C_vS1D_EENS_8epilogue10collective6detail29Sm90TmaWarpSpecializedAdapterINS1G_15DefaultEpilogueISJ_SK_SK_NS1F_6thread17LinearCombinationISJ_Li1EffLNS1K_9ScaleType4KindE0ELNS_15FloatRoundStyleE2ESJ_EENS1_15EpilogueDefaultEEEEEvvEEEEvNT_6ParamsE --------------------------
	.section	.text._ZN7cutlass13device_kernelINS_4gemm6kernel13GemmUniversalIN4cute5tupleIJiiiiEEENS1_10collective13CollectiveMmaINS1_34MainloopSm90TmaGmmaWarpSpecializedILi3ENS5_IJNS4_1CILi2EEESB_NSA_ILi1EEEEEENS1_32KernelTmaWarpSpecializedPingpongEEENS5_IJNSA_ILi64EEENSA_ILi128EEESG_EEENS_10bfloat16_tENS5_IJlSC_lEEESJ_SK_NS4_8TiledMMAINS4_8MMA_AtomIJNS4_4SM904GMMA28MMA_64x128x16_F32BF16BF16_SSILNSO_5MajorE0ELSQ_0ELNSO_7ScaleInE1ELSR_1EEEEEENS4_6LayoutINS5_IJSC_SC_SC_EEENS5_IJNSA_ILi0EEESW_SW_EEEEENS5_IJNS4_10UnderscoreESZ_SZ_EEEEENS4_23SM90_TMA_LOAD_MULTICASTENS4_14ComposedLayoutINS4_7SwizzleILi3ELi4ELi3EEENS4_18smem_ptr_flag_bitsILi16EEENSU_INS5_IJNSA_ILi8EEESG_EEENS5_IJSG_SC_EEEEEEEvNS4_8identityES12_S1C_vS1D_EENS_8epilogue10collective6detail29Sm90TmaWarpSpecializedAdapterINS1G_15DefaultEpilogueISJ_SK_SK_NS1F_6thread17LinearCombinationISJ_Li1EffLNS1K_9ScaleType4KindE0ELNS_15FloatRoundStyleE2ESJ_EENS1_15EpilogueDefaultEEEEEvvEEEEvNT_6ParamsE,"ax",@progbits
	.align	128
.text._ZN7cutlass13device_kernelINS_4gemm6kernel13GemmUniversalIN4cute5tupleIJiiiiEEENS1_10collective13CollectiveMmaINS1_34MainloopSm90TmaGmmaWarpSpecializedILi3ENS5_IJNS4_1CILi2EEESB_NSA_ILi1EEEEEENS1_32KernelTmaWarpSpecializedPingpongEEENS5_IJNSA_ILi64EEENSA_ILi128EEESG_EEENS_10bfloat16_tENS5_IJlSC_lEEESJ_SK_NS4_8TiledMMAINS4_8MMA_AtomIJNS4_4SM904GMMA28MMA_64x128x16_F32BF16BF16_SSILNSO_5MajorE0ELSQ_0ELNSO_7ScaleInE1ELSR_1EEEEEENS4_6LayoutINS5_IJSC_SC_SC_EEENS5_IJNSA_ILi0EEESW_SW_EEEEENS5_IJNS4_10UnderscoreESZ_SZ_EEEEENS4_23SM90_TMA_LOAD_MULTICASTENS4_14ComposedLayoutINS4_7SwizzleILi3ELi4ELi3EEENS4_18smem_ptr_flag_bitsILi16EEENSU_INS5_IJNSA_ILi8EEESG_EEENS5_IJSG_SC_EEEEEEEvNS4_8identityES12_S1C_vS1D_EENS_8epilogue10collective6detail29Sm90TmaWarpSpecializedAdapterINS1G_15DefaultEpilogueISJ_SK_SK_NS1F_6thread17LinearCombinationISJ_Li1EffLNS1K_9ScaleType4KindE0ELNS_15FloatRoundStyleE2ESJ_EENS1_15EpilogueDefaultEEEEEvvEEEEvNT_6ParamsE:
        .type           _ZN7cutlass13device_kernelINS_4gemm6kernel13GemmUniversalIN4cute5tupleIJiiiiEEENS1_10collective13CollectiveMmaINS1_34MainloopSm90TmaGmmaWarpSpecializedILi3ENS5_IJNS4_1CILi2EEESB_NSA_ILi1EEEEEENS1_32KernelTmaWarpSpecializedPingpongEEENS5_IJNSA_ILi64EEENSA_ILi128EEESG_EEENS_10bfloat16_tENS5_IJlSC_lEEESJ_SK_NS4_8TiledMMAINS4_8MMA_AtomIJNS4_4SM904GMMA28MMA_64x128x16_F32BF16BF16_SSILNSO_5MajorE0ELSQ_0ELNSO_7ScaleInE1ELSR_1EEEEEENS4_6LayoutINS5_IJSC_SC_SC_EEENS5_IJNSA_ILi0EEESW_SW_EEEEENS5_IJNS4_10UnderscoreESZ_SZ_EEEEENS4_23SM90_TMA_LOAD_MULTICASTENS4_14ComposedLayoutINS4_7SwizzleILi3ELi4ELi3EEENS4_18smem_ptr_flag_bitsILi16EEENSU_INS5_IJNSA_ILi8EEESG_EEENS5_IJSG_SC_EEEEEEEvNS4_8identityES12_S1C_vS1D_EENS_8epilogue10collective6detail29Sm90TmaWarpSpecializedAdapterINS1G_15DefaultEpilogueISJ_SK_SK_NS1F_6thread17LinearCombinationISJ_Li1EffLNS1K_9ScaleType4KindE0ELNS_15FloatRoundStyleE2ESJ_EENS1_15EpilogueDefaultEEEEEvvEEEEvNT_6ParamsE,@function
        .size           _ZN7cutlass13device_kernelINS_4gemm6kernel13GemmUniversalIN4cute5tupleIJiiiiEEENS1_10collective13CollectiveMmaINS1_34MainloopSm90TmaGmmaWarpSpecializedILi3ENS5_IJNS4_1CILi2EEESB_NSA_ILi1EEEEEENS1_32KernelTmaWarpSpecializedPingpongEEENS5_IJNSA_ILi64EEENSA_ILi128EEESG_EEENS_10bfloat16_tENS5_IJlSC_lEEESJ_SK_NS4_8TiledMMAINS4_8MMA_AtomIJNS4_4SM904GMMA28MMA_64x128x16_F32BF16BF16_SSILNSO_5MajorE0ELSQ_0ELNSO_7ScaleInE1ELSR_1EEEEEENS4_6LayoutINS5_IJSC_SC_SC_EEENS5_IJNSA_ILi0EEESW_SW_EEEEENS5_IJNS4_10UnderscoreESZ_SZ_EEEEENS4_23SM90_TMA_LOAD_MULTICASTENS4_14ComposedLayoutINS4_7SwizzleILi3ELi4ELi3EEENS4_18smem_ptr_flag_bitsILi16EEENSU_INS5_IJNSA_ILi8EEESG_EEENS5_IJSG_SC_EEEEEEEvNS4_8identityES12_S1C_vS1D_EENS_8epilogue10collective6detail29Sm90TmaWarpSpecializedAdapterINS1G_15DefaultEpilogueISJ_SK_SK_NS1F_6thread17LinearCombinationISJ_Li1EffLNS1K_9ScaleType4KindE0ELNS_15FloatRoundStyleE2ESJ_EENS1_15EpilogueDefaultEEEEEvvEEEEvNT_6ParamsE,(.L_x_199 - _ZN7cutlass13device_kernelINS_4gemm6kernel13GemmUniversalIN4cute5tupleIJiiiiEEENS1_10collective13CollectiveMmaINS1_34MainloopSm90TmaGmmaWarpSpecializedILi3ENS5_IJNS4_1CILi2EEESB_NSA_ILi1EEEEEENS1_32KernelTmaWarpSpecializedPingpongEEENS5_IJNSA_ILi64EEENSA_ILi128EEESG_EEENS_10bfloat16_tENS5_IJlSC_lEEESJ_SK_NS4_8TiledMMAINS4_8MMA_AtomIJNS4_4SM904GMMA28MMA_64x128x16_F32BF16BF16_SSILNSO_5MajorE0ELSQ_0ELNSO_7ScaleInE1ELSR_1EEEEEENS4_6LayoutINS5_IJSC_SC_SC_EEENS5_IJNSA_ILi0EEESW_SW_EEEEENS5_IJNS4_10UnderscoreESZ_SZ_EEEEENS4_23SM90_TMA_LOAD_MULTICASTENS4_14ComposedLayoutINS4_7SwizzleILi3ELi4ELi3EEENS4_18smem_ptr_flag_bitsILi16EEENSU_INS5_IJNSA_ILi8EEESG_EEENS5_IJSG_SC_EEEEEEEvNS4_8identityES12_S1C_vS1D_EENS_8epilogue10collective6detail29Sm90TmaWarpSpecializedAdapterINS1G_15DefaultEpilogueISJ_SK_SK_NS1F_6thread17LinearCombinationISJ_Li1EffLNS1K_9ScaleType4KindE0ELNS_15FloatRoundStyleE2ESJ_EENS1_15EpilogueDefaultEEEEEvvEEEEvNT_6ParamsE)
        .other          _ZN7cutlass13device_kernelINS_4gemm6kernel13GemmUniversalIN4cute5tupleIJiiiiEEENS1_10collective13CollectiveMmaINS1_34MainloopSm90TmaGmmaWarpSpecializedILi3ENS5_IJNS4_1CILi2EEESB_NSA_ILi1EEEEEENS1_32KernelTmaWarpSpecializedPingpongEEENS5_IJNSA_ILi64EEENSA_ILi128EEESG_EEENS_10bfloat16_tENS5_IJlSC_lEEESJ_SK_NS4_8TiledMMAINS4_8MMA_AtomIJNS4_4SM904GMMA28MMA_64x128x16_F32BF16BF16_SSILNSO_5MajorE0ELSQ_0ELNSO_7ScaleInE1ELSR_1EEEEEENS4_6LayoutINS5_IJSC_SC_SC_EEENS5_IJNSA_ILi0EEESW_SW_EEEEENS5_IJNS4_10UnderscoreESZ_SZ_EEEEENS4_23SM90_TMA_LOAD_MULTICASTENS4_14ComposedLayoutINS4_7SwizzleILi3ELi4ELi3EEENS4_18smem_ptr_flag_bitsILi16EEENSU_INS5_IJNSA_ILi8EEESG_EEENS5_IJSG_SC_EEEEEEEvNS4_8identityES12_S1C_vS1D_EENS_8epilogue10collective6detail29Sm90TmaWarpSpecializedAdapterINS1G_15DefaultEpilogueISJ_SK_SK_NS1F_6thread17LinearCombinationISJ_Li1EffLNS1K_9ScaleType4KindE0ELNS_15FloatRoundStyleE2ESJ_EENS1_15EpilogueDefaultEEEEEvvEEEEvNT_6ParamsE,@"STO_CUDA_ENTRY STV_DEFAULT"
_ZN7cutlass13device_kernelINS_4gemm6kernel13GemmUniversalIN4cute5tupleIJiiiiEEENS1_10collective13CollectiveMmaINS1_34MainloopSm90TmaGmmaWarpSpecializedILi3ENS5_IJNS4_1CILi2EEESB_NSA_ILi1EEEEEENS1_32KernelTmaWarpSpecializedPingpongEEENS5_IJNSA_ILi64EEENSA_ILi128EEESG_EEENS_10bfloat16_tENS5_IJlSC_lEEESJ_SK_NS4_8TiledMMAINS4_8MMA_AtomIJNS4_4SM904GMMA28MMA_64x128x16_F32BF16BF16_SSILNSO_5MajorE0ELSQ_0ELNSO_7ScaleInE1ELSR_1EEEEEENS4_6LayoutINS5_IJSC_SC_SC_EEENS5_IJNSA_ILi0EEESW_SW_EEEEENS5_IJNS4_10UnderscoreESZ_SZ_EEEEENS4_23SM90_TMA_LOAD_MULTICASTENS4_14ComposedLayoutINS4_7SwizzleILi3ELi4ELi3EEENS4_18smem_ptr_flag_bitsILi16EEENSU_INS5_IJNSA_ILi8EEESG_EEENS5_IJSG_SC_EEEEEEEvNS4_8identityES12_S1C_vS1D_EENS_8epilogue10collective6detail29Sm90TmaWarpSpecializedAdapterINS1G_15DefaultEpilogueISJ_SK_SK_NS1F_6thread17LinearCombinationISJ_Li1EffLNS1K_9ScaleType4KindE0ELNS_15FloatRoundStyleE2ESJ_EENS1_15EpilogueDefaultEEEEEvvEEEEvNT_6ParamsE:
[----:B------:R-:W0:Y:S02]  /*0000*/  LDC R1, c[0x0][0x28] ;  /* 0x00000a00ff017b82 */ /* 0x000e240000000800 */
[----:B0-----:R-:W-:Y:S01]  /*0010*/  VIADD R1, R1, 0xfffffff8 ;  /* 0xfffffff801017836 */ /* 0x001fe20000000000 */
[----:B------:R-:W0:Y:S01]  /*0020*/  S2R R4, SR_TID.X ;  /* 0x0000000000047919 */ /* 0x000e220000002100 */
[----:B------:R-:W-:Y:S01]  /*0030*/  ELECT P0, URZ, PT ;  /* 0x00000000003f782f */ /* 0x000fe20003800000 */
[----:B------:R-:W-:Y:S01]  /*0040*/  BSSY B0, `(.L_x_0) ;  /* 0x000000f000007945 */ /* 0x000fe20003800000 */
[--C-:B0-----:R-:W-:Y:S02]  /*0050*/  SHF.R.U32.HI R0, RZ, 0x5, R4.reuse ;  /* 0x00000005ff007819 */ /* 0x101fe40000011604 */
[----:B------:R-:W-:-:S03]  /*0060*/  SHF.R.U32.HI R7, RZ, 0x7, R4 ;  /* 0x00000007ff077819 */ /* 0x000fc60000011604 */
[----:B------:R-:W0:Y:S04]  /*0070*/  SHFL.IDX PT, R2, R0, RZ, 0x1f ;  /* 0x00001fff00027589 */ /* 0x000e2800000e0000 */
[----:B------:R1:W2:Y:S01]  /*0080*/  SHFL.IDX PT, R10, R7, RZ, 0x1f ;  /* 0x00001fff070a7589 */ /* 0x0002a200000e0000 */
[----:B0-----:R-:W-:-:S13]  /*0090*/  ISETP.NE.OR P0, PT, R2, RZ, !P0 ;  /* 0x000000ff0200720c */ /* 0x001fda0004705670 */
[----:B-12---:R-:W-:Y:S05]  /*00a0*/  @P0 BRA `(.L_x_1) ;  /* 0x0000000000200947 */ /* 0x006fea0003800000 */
[----:B------:R-:W-:Y:S02]  /*00b0*/  ULDC.64 UR4, c[0x0][0x198] ;  /* 0x0000660000047ab9 */ /* 0x000fe40000000a00 */
[----:B------:R-:W-:Y:S02]  /*00c0*/  UIADD3 UR6, UP0, UR4, 0xf0, URZ ;  /* 0x000000f004067890 */ /* 0x000fe4000ff1e03f */
[----:B------:R-:W-:Y:S02]  /*00d0*/  UIADD3 UR4, UP1, UR4, 0x1f0, URZ ;  /* 0x000001f004047890 */ /* 0x000fe4000ff3e03f */
[----:B------:R-:W-:Y:S02]  /*00e0*/  UIADD3.X UR7, URZ, UR5, URZ, UP0, !UPT ;  /* 0x000000053f077290 */ /* 0x000fe400087fe43f */
[----:B------:R-:W-:-:S07]  /*00f0*/  UIADD3.X UR5, URZ, UR5, URZ, UP1, !UPT ;  /* 0x000000053f057290 */ /* 0x000fce0008ffe43f */
[----:B------:R0:W-:Y:S02]  /*0100*/  UTMACCTL.PF [UR6] ;  /* 0x00000000060079b9 */ /* 0x0001e40008040000 */
[----:B------:R0:W-:Y:S02]  /*0110*/  UTMACCTL.PF [UR4] ;  /* 0x00000000040079b9 */ /* 0x0001e40008040000 */
[----:B0-----:R-:W-:Y:S01]  /*0120*/  NOP ;  /* 0x0000000000007918 */ /* 0x001fe20000000000 */
.L_x_1:
[----:B------:R-:W-:Y:S05]  /*0130*/  BSYNC B0 ;  /* 0x0000000000007941 */ /* 0x000fea0003800000 */
.L_x_0:
[----:B------:R-:W0:Y:S02]  /*0140*/  SHFL.IDX PT, R9, R0, RZ, 0x1f ;  /* 0x00001fff00097589 */ /* 0x000e2400000e0000 */
[----:B0-----:R-:W-:-:S13]  /*0150*/  ISETP.NE.AND P0, PT, R9, RZ, PT ;  /* 0x000000ff0900720c */ /* 0x001fda0003f05270 */
[----:B------:R-:W-:Y:S05]  /*0160*/  @P0 BRA `(.L_x_2) ;  /* 0x0000000000500947 */ /* 0x000fea0003800000 */
[----:B------:R-:W0:Y:S01]  /*0170*/  S2UR UR8, SR_CgaCtaId ;  /* 0x00000000000879c3 */ /* 0x000e220000008800 */
[----:B------:R-:W-:Y:S01]  /*0180*/  UMOV UR4, 0x400 ;  /* 0x0000040000047882 */ /* 0x000fe20000000000 */
[----:B------:R-:W-:Y:S01]  /*0190*/  UMOV UR5, 0x1 ;  /* 0x0000000100057882 */ /* 0x000fe20000000000 */
[----:B------:R-:W-:Y:S01]  /*01a0*/  UMOV UR6, 0x3 ;  /* 0x0000000300067882 */ /* 0x000fe20000000000 */
[----:B------:R-:W-:Y:S01]  /*01b0*/  ELECT P0, URZ, PT ;  /* 0x00000000003f782f */ /* 0x000fe20003800000 */
[----:B------:R-:W-:-:S04]  /*01c0*/  UIADD3 UR6, -UR6, 0x100000, URZ ;  /* 0x0010000006067890 */ /* 0x000fc8000fffe13f */
[----:B------:R-:W-:Y:S02]  /*01d0*/  USHF.L.U32 UR7, UR6, 0xb, URZ ;  /* 0x0000000b06077899 */ /* 0x000fe4000800063f */
[----:B------:R-:W-:Y:S02]  /*01e0*/  USHF.L.U32 UR6, UR6, 0x1, URZ ;  /* 0x0000000106067899 */ /* 0x000fe4000800063f */
[----:B0-----:R-:W-:Y:S02]  /*01f0*/  ULEA UR8, UR8, UR4, 0x18 ;  /* 0x0000000408087291 */ /* 0x001fe4000f8ec03f */
[----:B------:R-:W-:-:S04]  /*0200*/  UIADD3 UR4, -UR5, 0x100000, URZ ;  /* 0x0010000005047890 */ /* 0x000fc8000fffe13f */
[----:B------:R-:W-:Y:S02]  /*0210*/  USHF.L.U32 UR5, UR4, 0xb, URZ ;  /* 0x0000000b04057899 */ /* 0x000fe4000800063f */
[----:B------:R-:W-:Y:S01]  /*0220*/  USHF.L.U32 UR4, UR4, 0x1, URZ ;  /* 0x0000000104047899 */ /* 0x000fe2000800063f */
[----:B------:R-:W0:Y:S11]  /*0230*/  FENCE.VIEW.ASYNC.S ;  /* 0x00000000000073c6 */ /* 0x000e360000000000 */
[----:B0-----:R0:W1:Y:S01]  /*0240*/  SYNCS.EXCH.64 URZ, [UR8], UR4 ;  /* 0x00000004083f75b2 */ /* 0x0010620008000100 */
[----:B------:R0:W2:Y:S01]  /*0250*/  SYNCS.EXCH.64 URZ, [UR8+0x18], UR6 ;  /* 0x00001806083f75b2 */ /* 0x0000a20008000100 */
[----:B------:R0:W3:Y:S01]  /*0260*/  SYNCS.EXCH.64 URZ, [UR8+0x8], UR4 ;  /* 0x00000804083f75b2 */ /* 0x0000e20008000100 */
[----:B------:R0:W4:Y:S01]  /*0270*/  SYNCS.EXCH.64 URZ, [UR8+0x20], UR6 ;  /* 0x00002006083f75b2 */ /* 0x0001220008000100 */
[----:B------:R0:W0:Y:S01]  /*0280*/  SYNCS.EXCH.64 URZ, [UR8+0x10], UR4 ;  /* 0x00001004083f75b2 */ /* 0x0000220008000100 */
[----:B------:R0:W0:Y:S01]  /*0290*/  SYNCS.EXCH.64 URZ, [UR8+0x28], UR6 ;  /* 0x00002806083f75b2 */ /* 0x0000220008000100 */
[----:B------:R-:W-:Y:S01]  /*02a0*/  NOP ;  /* 0x0000000000007918 */ /* 0x000fe20000000000 */
.L_x_2:
[----:B------:R-:W5:Y:S01]  /*02b0*/  SHFL.IDX PT, R12, R0, RZ, 0x1f ;  /* 0x00001fff000c7589 */ /* 0x000f6200000e0000 */
[----:B------:R-:W1:Y:S01]  /*02c0*/  S2UR UR12, SR_CTAID.X ;  /* 0x00000000000c79c3 */ /* 0x000e620000002500 */
[----:B------:R-:W-:Y:S02]  /*02d0*/  SHF.R.S32.HI R3, RZ, 0x1f, R4 ;  /* 0x0000001fff037819 */ /* 0x000fe40000011404 */
[----:B------:R-:W-:Y:S01]  /*02e0*/  ELECT P0, URZ, PT ;  /* 0x00000000003f782f */ /* 0x000fe20003800000 */
[----:B------:R-:W2:Y:S01]  /*02f0*/  SHFL.IDX PT, R11, R0, RZ, 0x1f ;  /* 0x00001fff000b7589 */ /* 0x000ea200000e0000 */
[----:B0-----:R-:W-:Y:S01]  /*0300*/  ULDC UR4, c[0x0][0x150] ;  /* 0x0000540000047ab9 */ /* 0x001fe20000000800 */
[----:B------:R-:W-:Y:S02]  /*0310*/  LEA.HI R3, R3, R4, RZ, 0x7 ;  /* 0x0000000403037211 */ /* 0x000fe400078f38ff */
[----:B------:R-:W-:Y:S01]  /*0320*/  ELECT P1, URZ, PT ;  /* 0x00000000003f782f */ /* 0x000fe20003820000 */
[----:B------:R-:W0:Y:S01]  /*0330*/  S2R R6, SR_CTAID.Y ;  /* 0x0000000000067919 */ /* 0x000e220000002600 */
[----:B------:R-:W3:Y:S01]  /*0340*/  LDC R14, c[0x0][0x144] ;  /* 0x00005100ff0e7b82 */ /* 0x000ee20000000800 */
[----:B------:R-:W-:Y:S01]  /*0350*/  LOP3.LUT R3, R3, 0xffffff80, RZ, 0xc0, !PT ;  /* 0xffffff8003037812 */ /* 0x000fe200078ec0ff */
[----:B------:R-:W-:Y:S01]  /*0360*/  UMOV UR11, 0x80 ;  /* 0x00000080000b7882 */ /* 0x000fe20000000000 */
[----:B------:R-:W4:Y:S01]  /*0370*/  SHFL.IDX PT, R16, R7, RZ, 0x1f ;  /* 0x00001fff07107589 */ /* 0x000f2200000e0000 */
[----:B------:R-:W-:Y:S01]  /*0380*/  NOP ;  /* 0x0000000000007918 */ /* 0x000fe20000000000 */
[----:B------:R-:W-:Y:S01]  /*0390*/  NOP ;  /* 0x0000000000007918 */ /* 0x000fe20000000000 */
[----:B------:R-:W-:Y:S01]  /*03a0*/  IMAD.IADD R5, R4, 0x1, -R3 ;  /* 0x0000000104057824 */ /* 0x000fe200078e0a03 */
[C---:B------:R-:W-:Y:S01]  /*03b0*/  ISETP.NE.AND P4, PT, R10.reuse, RZ, PT ;  /* 0x000000ff0a00720c */ /* 0x040fe20003f85270 */
[----:B------:R-:W4:Y:S01]  /*03c0*/  LDC R15, c[0x0][0x140] ;  /* 0x00005000ff0f7b82 */ /* 0x000f220000000800 */
[----:B------:R-:W-:-:S02]  /*03d0*/  VIADD R36, R10, 0xffffffff ;  /* 0xffffffff0a247836 */ /* 0x000fc40000000000 */
[----:B------:R-:W-:Y:S01]  /*03e0*/  SHF.R.S32.HI R8, RZ, 0x1f, R5 ;  /* 0x0000001fff087819 */ /* 0x000fe20000011405 */
[----:B------:R-:W-:Y:S02]  /*03f0*/  IMAD.MOV.U32 R89, RZ, RZ, 0x1 ;  /* 0x00000001ff597424 */ /* 0x000fe400078e00ff */
[----:B------:R-:W-:Y:S02]  /*0400*/  ISETP.GE.U32.AND P6, PT, R36, 0x2, PT ;  /* 0x000000022400780c */ /* 0x000fe40003fc6070 */
[----:B-----5:R-:W-:Y:S01]  /*0410*/  ISETP.NE.OR P0, PT, R12, RZ, !P0 ;  /* 0x000000ff0c00720c */ /* 0x020fe20004705670 */
[----:B------:R-:W5:Y:S01]  /*0420*/  LDC R25, c[0x0][0x148] ;  /* 0x00005200ff197b82 */ /* 0x000f620000000800 */
[----:B-1----:R-:W-:Y:S02]  /*0430*/  I2FP.F32.U32 R12, UR12 ;  /* 0x0000000c000c7c45 */ /* 0x002fe40008201000 */
[----:B------:R-:W-:Y:S02]  /*0440*/  LEA.HI R3, R8, R5, RZ, 0x3 ;  /* 0x0000000508037211 */ /* 0x000fe400078f18ff */
[----:B--2---:R-:W-:Y:S01]  /*0450*/  ISETP.NE.OR P1, PT, R11, RZ, !P1 ;  /* 0x000000ff0b00720c */ /* 0x004fe20004f25670 */
[----:B------:R-:W-:Y:S01]  /*0460*/  FMUL R13, R12, UR4 ;  /* 0x000000040c0d7c20 */ /* 0x000fe20008400000 */
[--C-:B------:R-:W-:Y:S01]  /*0470*/  SHF.R.S32.HI R0, RZ, 0x3, R3.reuse ;  /* 0x00000003ff007819 */ /* 0x100fe20000011403 */
[----:B------:R-:W-:Y:S01]  /*0480*/  ULDC UR4, c[0x0][0x154] ;  /* 0x0000550000047ab9 */ /* 0x000fe20000000800 */
[----:B------:R-:W-:-:S02]  /*0490*/  SHF.R.S32.HI R3, RZ, 0x1f, R3 ;  /* 0x0000001fff037819 */ /* 0x000fc40000011403 */
[----:B------:R-:W-:Y:S01]  /*04a0*/  SHF.R.S32.HI R12, RZ, 0x1f, R9 ;  /* 0x0000001fff0c7819 */ /* 0x000fe20000011409 */
[----:B------:R-:W1:Y:S01]  /*04b0*/  F2I.U32.TRUNC.NTZ R13, R13 ;  /* 0x0000000d000d7305 */ /* 0x000e62000020f000 */
[----:B------:R-:W-:Y:S01]  /*04c0*/  LEA.HI R11, R3, R0, RZ, 0x2 ;  /* 0x00000000030b7211 */ /* 0x000fe200078f10ff */
[----:B------:R-:W-:Y:S01]  /*04d0*/  VOTEU.ALL UP1, P0 ;  /* 0x00000000003f7886 */ /* 0x000fe20000020000 */
[----:B------:R-:W-:Y:S01]  /*04e0*/  LEA.HI R12, R12, R9, RZ, 0x2 ;  /* 0x000000090c0c7211 */ /* 0x000fe200078f10ff */
[----:B------:R-:W-:Y:S01]  /*04f0*/  VOTEU.ALL UP0, P0 ;  /* 0x00000000003f7886 */ /* 0x000fe20000000000 */
[----:B------:R-:W-:Y:S01]  /*0500*/  SHF.R.S32.HI R3, RZ, 0x1f, R2 ;  /* 0x0000001fff037819 */ /* 0x000fe20000011402 */
[----:B------:R-:W-:Y:S01]  /*0510*/  VOTEU.ALL UP2, P1 ;  /* 0x00000000003f7886 */ /* 0x000fe20000840000 */
[----:B------:R-:W-:Y:S01]  /*0520*/  LOP3.LUT R11, R11, 0xfffffffc, RZ, 0xc0, !PT ;  /* 0xfffffffc0b0b7812 */ /* 0x000fe200078ec0ff */
[----:B------:R-:W2:Y:S01]  /*0530*/  @!UP1 S2UR UR7, SR_CgaCtaId ;  /* 0x00000000000799c3 */ /* 0x000ea20000008800 */
[----:B------:R-:W-:Y:S01]  /*0540*/  LOP3.LUT R12, R12, 0x3ffffffc, RZ, 0xc0, !PT ;  /* 0x3ffffffc0c0c7812 */ /* 0x000fe200078ec0ff */
[----:B------:R-:W-:Y:S01]  /*0550*/  @!UP1 UMOV UR6, 0x400 ;  /* 0x0000040000069882 */ /* 0x000fe20000000000 */
[----:B------:R-:W-:Y:S01]  /*0560*/  LEA.HI R3, R3, R2, RZ, 0x2 ;  /* 0x0000000203037211 */ /* 0x000fe200078f10ff */
[----:B------:R-:W-:Y:S01]  /*0570*/  IMAD.IADD R11, R0, 0x1, -R11 ;  /* 0x00000001000b7824 */ /* 0x000fe200078e0a0b */
[----:B------:R-:W-:Y:S01]  /*0580*/  @!UP2 UMOV UR9, 0x400 ;  /* 0x000004000009a882 */ /* 0x000fe20000000000 */
[----:B------:R-:W-:Y:S01]  /*0590*/  IMAD.IADD R12, R9, 0x1, -R12 ;  /* 0x00000001090c7824 */ /* 0x000fe200078e0a0c */
[----:B------:R-:W-:Y:S01]  /*05a0*/  LOP3.LUT R3, R3, 0xfffffffc, RZ, 0xc0, !PT ;  /* 0xfffffffc03037812 */ /* 0x000fe200078ec0ff */
[----:B------:R-:W5:Y:S01]  /*05b0*/  @!UP2 S2UR UR10, SR_CgaCtaId ;  /* 0x00000000000aa9c3 */ /* 0x000f620000008800 */
[----:B-1----:R-:W-:Y:S01]  /*05c0*/  IMAD.MOV R13, RZ, RZ, -R13 ;  /* 0x000000ffff0d7224 */ /* 0x002fe200078e0a0d */
[----:B------:R-:W-:Y:S01]  /*05d0*/  VOTEU.ALL UP3, P1 ;  /* 0x00000000003f7886 */ /* 0x000fe20000860000 */
[----:B------:R-:W-:Y:S01]  /*05e0*/  IMAD R11, R12, 0x4, R11 ;  /* 0x000000040c0b7824 */ /* 0x000fe200078e020b */
[----:B------:R-:W-:Y:S01]  /*05f0*/  VOTEU.ALL UP4, P1 ;  /* 0x00000000003f7886 */ /* 0x000fe20000880000 */
[----:B------:R-:W-:Y:S01]  /*0600*/  IMAD.IADD R9, R2, 0x1, -R3 ;  /* 0x0000000102097824 */ /* 0x000fe200078e0a03 */
[----:B0-----:R-:W-:Y:S01]  /*0610*/  I2FP.F32.U32 R2, R6 ;  /* 0x0000000600027245 */ /* 0x001fe20000201000 */
[----:B---3--:R-:W-:Y:S01]  /*0620*/  IMAD R21, R14, R13, UR12 ;  /* 0x0000000c0e157e24 */ /* 0x008fe2000f8e020d */
[C---:B------:R-:W-:Y:S01]  /*0630*/  LEA.HI R0, R11.reuse, R11, RZ, 0x1 ;  /* 0x0000000b0b007211 */ /* 0x040fe200078f08ff */
[C---:B------:R-:W-:Y:S01]  /*0640*/  IMAD.SHL.U32 R88, R11.reuse, 0x4, RZ ;  /* 0x000000040b587824 */ /* 0x040fe200078e00ff */
[----:B------:R-:W-:Y:S01]  /*0650*/  VOTEU.ALL UP5, P1 ;  /* 0x00000000003f7886 */ /* 0x000fe200008a0000 */
[----:B------:R-:W-:Y:S01]  /*0660*/  FMUL R2, R2, UR4 ;  /* 0x0000000402027c20 */ /* 0x000fe20008400000 */
[----:B------:R-:W-:Y:S01]  /*0670*/  LOP3.LUT R0, R0, 0xfffffffe, RZ, 0xc0, !PT ;  /* 0xfffffffe00007812 */ /* 0x000fe200078ec0ff */
[----:B------:R-:W-:Y:S01]  /*0680*/  UMOV UR4, 0x20 ;  /* 0x0000002000047882 */ /* 0x000fe20000000000 */
[----:B------:R-:W-:Y:S01]  /*0690*/  LOP3.LUT R88, R11, 0xc, R88, 0x78, !PT ;  /* 0x0000000c0b587812 */ /* 0x000fe200078e7858 */
[----:B------:R-:W-:-:S04]  /*06a0*/  @!UP1 UIADD3 UR4, -UR4, 0x100000, URZ ;  /* 0x0010000004049890 */ /* 0x000fc8000fffe13f */
[----:B------:R-:W-:Y:S02]  /*06b0*/  @!UP1 USHF.L.U32 UR5, UR4, 0xb, URZ ;  /* 0x0000000b04059899 */ /* 0x000fe4000800063f */
[----:B------:R-:W-:Y:S01]  /*06c0*/  @!UP1 USHF.L.U32 UR4, UR4, 0x1, URZ ;  /* 0x0000000104049899 */ /* 0x000fe2000800063f */
[----:B----4-:R-:W-:Y:S01]  /*06d0*/  ISETP.EQ.U32.AND P2, PT, R15, 0x1, PT ;  /* 0x000000010f00780c */ /* 0x010fe20003f42070 */
[----:B------:R-:W-:Y:S01]  /*06e0*/  IMAD.IADD R0, R11, 0x1, -R0 ;  /* 0x000000010b007824 */ /* 0x000fe200078e0a00 */
[----:B------:R-:W0:Y:S01]  /*06f0*/  F2I.U32.TRUNC.NTZ R2, R2 ;  /* 0x0000000200027305 */ /* 0x000e22000020f000 */
[----:B--2---:R-:W-:Y:S01]  /*0700*/  @!UP1 ULEA UR8, UR7, UR6, 0x18 ;  /* 0x0000000607089291 */ /* 0x004fe2000f8ec03f */
[----:B------:R-:W-:Y:S01]  /*0710*/  R2UR UR43, R16 ;  /* 0x00000000102b72ca */ /* 0x000fe200000e0000 */
[----:B------:R-:W-:-:S04]  /*0720*/  @!UP2 UIADD3 UR6, -UR11, 0x100000, URZ ;  /* 0x001000000b06a890 */ /* 0x000fc8000fffe13f */
[----:B------:R-:W-:Y:S02]  /*0730*/  @!UP2 USHF.L.U32 UR7, UR6, 0xb, URZ ;  /* 0x0000000b0607a899 */ /* 0x000fe4000800063f */
[----:B------:R-:W-:Y:S01]  /*0740*/  @!UP2 USHF.L.U32 UR6, UR6, 0x1, URZ ;  /* 0x000000010606a899 */ /* 0x000fe2000800063f */
[----:B------:R-:W-:Y:S01]  /*0750*/  ISETP.NE.AND P3, PT, R0, R21, PT ;  /* 0x000000150000720c */ /* 0x000fe20003f65270 */
[----:B------:R-:W-:Y:S01]  /*0760*/  VOTEU.ALL UP1, P0 ;  /* 0x00000000003f7886 */ /* 0x000fe20000020000 */
[----:B-----5:R-:W-:Y:S01]  /*0770*/  @!UP2 ULEA UR9, UR10, UR9, 0x18 ;  /* 0x000000090a09a291 */ /* 0x020fe2000f8ec03f */
[----:B------:R-:W-:Y:S01]  /*0780*/  LOP3.LUT P0, RZ, R5, 0x7, RZ, 0xc0, !PT ;  /* 0x0000000705ff7812 */ /* 0x000fe2000780c0ff */
[----:B------:R-:W-:Y:S01]  /*0790*/  VOTEU.ALL UP2, P1 ;  /* 0x00000000003f7886 */ /* 0x000fe20000840000 */
[----:B------:R-:W-:Y:S02]  /*07a0*/  ISETP.NE.AND P1, PT, R9, 0x3, PT ;  /* 0x000000030900780c */ /* 0x000fe40003f25270 */
[----:B------:R-:W-:-:S02]  /*07b0*/  ISETP.LT.U32.AND P0, PT, R88, 0x4, !P0 ;  /* 0x000000045800780c */ /* 0x000fc40004701070 */
[----:B------:R-:W-:Y:S01]  /*07c0*/  ISETP.EQ.OR P1, PT, R9, RZ, !P1 ;  /* 0x000000ff0900720c */ /* 0x000fe20004f22670 */
[----:B------:R-:W1:Y:S02]  /*07d0*/  FENCE.VIEW.ASYNC.S ;  /* 0x00000000000073c6 */ /* 0x000e640000000000 */
[----:B-1----:R1:W2:Y:S01]  /*07e0*/  @!UP0 SYNCS.EXCH.64 URZ, [UR8+0x60], UR4 ;  /* 0x00006004083f85b2 */ /* 0x0022a20008000100 */
[----:B0-----:R-:W-:Y:S01]  /*07f0*/  IMAD.MOV R20, RZ, RZ, -R2 ;  /* 0x000000ffff147224 */ /* 0x001fe200078e0a02 */
[----:B------:R-:W-:-:S03]  /*0800*/  @P3 LEA.HI R0, R88, R88, RZ, 0x1 ;  /* 0x0000005858003211 */ /* 0x000fc600078f08ff */
[----:B------:R-:W-:Y:S01]  /*0810*/  IMAD R3, R25, R20, R6 ;  /* 0x0000001419037224 */ /* 0x000fe200078e0206 */
[----:B------:R-:W-:Y:S02]  /*0820*/  ISETP.EQ.AND P1, PT, R10, RZ, P1 ;  /* 0x000000ff0a00720c */ /* 0x000fe40000f22270 */
[----:B------:R-:W-:Y:S02]  /*0830*/  @P3 SHF.R.S32.HI R0, RZ, 0x1, R0 ;  /* 0x00000001ff003819 */ /* 0x000fe40000011400 */
[----:B------:R-:W-:Y:S02]  /*0840*/  SEL R23, RZ, 0x1, !P1 ;  /* 0x00000001ff177807 */ /* 0x000fe40004800000 */
[----:B------:R-:W-:Y:S02]  /*0850*/  @P3 ISETP.NE.AND P5, PT, R0, R3, PT ;  /* 0x000000030000320c */ /* 0x000fe40003fa5270 */
[----:B------:R-:W-:Y:S01]  /*0860*/  SEL R0, RZ, 0x1, !P0 ;  /* 0x00000001ff007807 */ /* 0x000fe20004000000 */
[----:B------:R1:W0:Y:S01]  /*0870*/  @!UP1 SYNCS.EXCH.64 URZ, [UR8+0x68], UR4 ;  /* 0x00006804083f95b2 */ /* 0x0002220008000100 */
[----:B------:R-:W-:Y:S01]  /*0880*/  NOP ;  /* 0x0000000000007918 */ /* 0x000fe20000000000 */
[----:B------:R-:W-:-:S02]  /*0890*/  @P3 SEL R89, RZ, 0x1, P5 ;  /* 0x00000001ff593807 */ /* 0x000fc40002800000 */
[----:B------:R-:W-:Y:S02]  /*08a0*/  SEL R23, R23, 0x2, P6 ;  /* 0x0000000217177807 */ /* 0x000fe40003000000 */
[----:B------:R-:W-:Y:S01]  /*08b0*/  LOP3.LUT R89, R89, R0, RZ, 0xc0, !PT ;  /* 0x0000000059597212 */ /* 0x000fe200078ec0ff */
[----:B------:R1:W3:Y:S01]  /*08c0*/  @!UP2 SYNCS.EXCH.64 URZ, [UR9+0x40], UR6 ;  /* 0x00004006093fa5b2 */ /* 0x0002e20008000100 */
[----:B------:R1:W4:Y:S01]  /*08d0*/  @!UP3 SYNCS.EXCH.64 URZ, [UR9+0x48], UR6 ;  /* 0x00004806093fb5b2 */ /* 0x0003220008000100 */
[----:B------:R1:W0:Y:S01]  /*08e0*/  @!UP4 SYNCS.EXCH.64 URZ, [UR9+0x50], UR6 ;  /* 0x00005006093fc5b2 */ /* 0x0002220008000100 */
[----:B------:R1:W0:Y:S01]  /*08f0*/  @!UP5 SYNCS.EXCH.64 URZ, [UR9+0x58], UR6 ;  /* 0x00005806093fd5b2 */ /* 0x0002220008000100 */
[----:B------:R-:W-:Y:S01]  /*0900*/  NOP ;  /* 0x0000000000007918 */ /* 0x000fe20000000000 */
[----:B-12---:R-:W-:Y:S05]  /*0910*/  @!P2 BRA `(.L_x_3) ;  /* 0x000000000008a947 */ /* 0x006fea0003800000 */
[----:B0--34-:R-:W-:Y:S01]  /*0920*/  UCGABAR_ARV ;  /* 0x00000000000079c7 */ /* 0x019fe20008000000 */
[----:B------:R-:W-:Y:S05]  /*0930*/  BRA `(.L_x_4) ;  /* 0x0000000000047947 */ /* 0x000fea0003800000 */
.L_x_3:
[----:B0--34-:R-:W-:Y:S01]  /*0940*/  NOP ;  /* 0x0000000000007918 */ /* 0x019fe20000000000 */
.L_x_4:
[----:B------:R-:W-:Y:S01]  /*0950*/  ULDC.64 UR4, c[0x0][0x598] ;  /* 0x0001660000047ab9 */ /* 0x000fe20000000a00 */
[----:B------:R-:W-:Y:S01]  /*0960*/  ULDC.64 UR36, c[0x0][0x208] ;  /* 0x0000820000247ab9 */ /* 0x000fe20000000a00 */
[----:B------:R-:W-:-:S04]  /*0970*/  ISETP.NE.U32.AND P0, PT, RZ, UR4, PT ;  /* 0x00000004ff007c0c */ /* 0x000fc8000bf05070 */
[----:B------:R-:W-:-:S13]  /*0980*/  ISETP.NE.AND.EX P0, PT, RZ, UR5, PT, P0 ;  /* 0x00000005ff007c0c */ /* 0x000fda000bf05300 */
[----:B------:R-:W-:Y:S05]  /*0990*/  @!P0 BRA `(.L_x_5) ;  /* 0x00000000001c8947 */ /* 0x000fea0003800000 */
[----:B------:R-:W0:Y:S02]  /*09a0*/  LDC.64 R2, c[0x0][0x598] ;  /* 0x00016600ff027b82 */ /* 0x000e240000000a00 */
[----:B0-----:R-:W2:Y:S02]  /*09b0*/  LDG.E.64 R2, desc[UR36][R2.64] ;  /* 0x0000002402027981 */ /* 0x001ea4000c1e1b00 */
[----:B--2---:R-:W-:-:S04]  /*09c0*/  ISETP.NE.U32.AND P0, PT, R2, RZ, PT ;  /* 0x000000ff0200720c */ /* 0x004fc80003f05070 */
[----:B------:R-:W-:-:S13]  /*09d0*/  ISETP.NE.AND.EX P0, PT, R3, RZ, PT, P0 ;  /* 0x000000ff0300720c */ /* 0x000fda0003f05300 */
[----:B------:R-:W-:Y:S05]  /*09e0*/  @!P0 BRA `(.L_x_5) ;  /* 0x0000000000088947 */ /* 0x000fea0003800000 */
[----:B------:R0:W5:Y:S01]  /*09f0*/  LD.E R90, desc[UR36][R2.64] ;  /* 0x00000024025a7980 */ /* 0x000162000c101900 */
[----:B------:R-:W-:Y:S05]  /*0a00*/  BRA `(.L_x_6) ;  /* 0x0000000000247947 */ /* 0x000fea0003800000 */
.L_x_5:
[----:B------:R-:W-:Y:S02]  /*0a10*/  ULDC.64 UR4, c[0x0][0x588] ;  /* 0x0001620000047ab9 */ /* 0x000fe40000000a00 */
[----:B------:R-:W-:-:S04]  /*0a20*/  ISETP.NE.U32.AND P0, PT, RZ, UR4, PT ;  /* 0x00000004ff007c0c */ /* 0x000fc8000bf05070 */
[----:B------:R-:W-:-:S13]  /*0a30*/  ISETP.NE.AND.EX P0, PT, RZ, UR5, PT, P0 ;  /* 0x00000005ff007c0c */ /* 0x000fda000bf05300 */
[----:B------:R-:W-:Y:S05]  /*0a40*/  @!P0 BRA `(.L_x_7) ;  /* 0x00000000000c8947 */ /* 0x000fea0003800000 */
[----:B------:R-:W0:Y:S02]  /*0a50*/  LDC.64 R90, c[0x0][0x588] ;  /* 0x00016200ff5a7b82 */ /* 0x000e240000000a00 */
[----:B0-----:R1:W5:Y:S01]  /*0a60*/  LDG.E R90, desc[UR36][R90.64] ;  /* 0x000000245a5a7981 */ /* 0x001362000c1e1900 */
[----:B------:R-:W-:Y:S05]  /*0a70*/  BRA `(.L_x_6) ;  /* 0x0000000000087947 */ /* 0x000fea0003800000 */
.L_x_7:
[----:B------:R-:W-:Y:S02]  /*0a80*/  ULDC UR4, c[0x0][0x580] ;  /* 0x0001600000047ab9 */ /* 0x000fe40000000800 */
[----:B------:R-:W-:-:S07]  /*0a90*/  IMAD.U32 R90, RZ, RZ, UR4 ;  /* 0x00000004ff5a7e24 */ /* 0x000fce000f8e00ff */
.L_x_6:
[----:B------:R-:W-:Y:S02]  /*0aa0*/  ULDC.64 UR4, c[0x0][0x5a0] ;  /* 0x0001680000047ab9 */ /* 0x000fe40000000a00 */
[----:B------:R-:W-:-:S04]  /*0ab0*/  ISETP.NE.U32.AND P0, PT, RZ, UR4, PT ;  /* 0x00000004ff007c0c */ /* 0x000fc8000bf05070 */
[----:B------:R-:W-:-:S13]  /*0ac0*/  ISETP.NE.AND.EX P0, PT, RZ, UR5, PT, P0 ;  /* 0x00000005ff007c0c */ /* 0x000fda000bf05300 */
[----:B------:R-:W-:Y:S05]  /*0ad0*/  @!P0 BRA `(.L_x_8) ;  /* 0x00000000001c8947 */ /* 0x000fea0003800000 */
[----:B0-----:R-:W0:Y:S02]  /*0ae0*/  LDC.64 R2, c[0x0][0x5a0] ;  /* 0x00016800ff027b82 */ /* 0x001e240000000a00 */
[----:B0-----:R-:W2:Y:S02]  /*0af0*/  LDG.E.64 R2, desc[UR36][R2.64] ;  /* 0x0000002402027981 */ /* 0x001ea4000c1e1b00 */
[----:B--2---:R-:W-:-:S04]  /*0b00*/  ISETP.NE.U32.AND P0, PT, R2, RZ, PT ;  /* 0x000000ff0200720c */ /* 0x004fc80003f05070 */
[----:B------:R-:W-:-:S13]  /*0b10*/  ISETP.NE.AND.EX P0, PT, R3, RZ, PT, P0 ;  /* 0x000000ff0300720c */ /* 0x000fda0003f05300 */
[----:B------:R-:W-:Y:S05]  /*0b20*/  @!P0 BRA `(.L_x_8) ;  /* 0x0000000000088947 */ /* 0x000fea0003800000 */
[----:B-1----:R0:W5:Y:S01]  /*0b30*/  LD.E R91, desc[UR36][R2.64] ;  /* 0x00000024025b7980 */ /* 0x002162000c101900 */
[----:B------:R-:W-:Y:S05]  /*0b40*/  BRA `(.L_x_9) ;  /* 0x0000000000247947 */ /* 0x000fea0003800000 */
.L_x_8:
[----:B------:R-:W-:Y:S02]  /*0b50*/  ULDC.64 UR4, c[0x0][0x590] ;  /* 0x0001640000047ab9 */ /* 0x000fe40000000a00 */
[----:B------:R-:W-:-:S04]  /*0b60*/  ISETP.NE.U32.AND P0, PT, RZ, UR4, PT ;  /* 0x00000004ff007c0c */ /* 0x000fc8000bf05070 */
[----:B------:R-:W-:-:S13]  /*0b70*/  ISETP.NE.AND.EX P0, PT, RZ, UR5, PT, P0 ;  /* 0x00000005ff007c0c */ /* 0x000fda000bf05300 */
[----:B------:R-:W-:Y:S05]  /*0b80*/  @!P0 BRA `(.L_x_10) ;  /* 0x00000000000c8947 */ /* 0x000fea0003800000 */
[----:B0-----:R-:W1:Y:S02]  /*0b90*/  LDC.64 R2, c[0x0][0x590] ;  /* 0x00016400ff027b82 */ /* 0x001e640000000a00 */
[----:B-1----:R1:W5:Y:S01]  /*0ba0*/  LDG.E R91, desc[UR36][R2.64] ;  /* 0x00000024025b7981 */ /* 0x002362000c1e1900 */
[----:B------:R-:W-:Y:S05]  /*0bb0*/  BRA `(.L_x_9) ;  /* 0x0000000000087947 */ /* 0x000fea0003800000 */
.L_x_10:
[----:B------:R-:W-:Y:S02]  /*0bc0*/  ULDC UR4, c[0x0][0x584] ;  /* 0x0001610000047ab9 */ /* 0x000fe40000000800 */
[----:B-1----:R-:W-:-:S07]  /*0bd0*/  IMAD.U32 R91, RZ, RZ, UR4 ;  /* 0x00000004ff5b7e24 */ /* 0x002fce000f8e00ff */
.L_x_9:
[----:B01----:R-:W0:Y:S01]  /*0be0*/  LDC R2, c[0x0][0x65c] ;  /* 0x00019700ff027b82 */ /* 0x003e220000000800 */
[----:B------:R-:W-:Y:S01]  /*0bf0*/  ULDC UR6, c[0x0][0x28c] ;  /* 0x0000a30000067ab9 */ /* 0x000fe20000000800 */
[----:B------:R-:W-:Y:S01]  /*0c00*/  ISETP.NE.AND P0, PT, R10, 0x2, PT ;  /* 0x000000020a00780c */ /* 0x000fe20003f05270 */
[----:B------:R-:W-:Y:S01]  /*0c10*/  UIADD3 UR6, UR6, 0x3f, URZ ;  /* 0x0000003f06067890 */ /* 0x000fe2000fffe03f */
[----:B------:R-:W-:Y:S01]  /*0c20*/  IMAD.U32 R10, RZ, RZ, UR12 ;  /* 0x0000000cff0a7e24 */ /* 0x000fe2000f8e00ff */
[----:B------:R-:W-:Y:S01]  /*0c30*/  UMOV UR38, URZ ;  /* 0x0000003f00267c82 */ /* 0x000fe20008000000 */
[----:B------:R-:W-:Y:S01]  /*0c40*/  UMOV UR39, URZ ;  /* 0x0000003f00277c82 */ /* 0x000fe20008000000 */
[----:B------:R-:W-:Y:S01]  /*0c50*/  USHF.R.S32.HI UR7, URZ, 0x1f, UR6 ;  /* 0x0000001f3f077899 */ /* 0x000fe20008011406 */
[----:B------:R-:W-:-:S03]  /*0c60*/  ULDC.64 UR8, c[0x0][0x650] ;  /* 0x0001940000087ab9 */ /* 0x000fc60000000a00 */
[----:B------:R-:W-:-:S04]  /*0c70*/  ULEA.HI UR7, UR7, UR6, URZ, 0x6 ;  /* 0x0000000607077291 */ /* 0x000fc8000f8f303f */
[----:B------:R-:W-:Y:S01]  /*0c80*/  USHF.R.S32.HI UR40, URZ, 0x6, UR7 ;  /* 0x000000063f287899 */ /* 0x000fe20008011407 */
[----:B0-----:R-:W-:-:S13]  /*0c90*/  ISETP.NE.AND P1, PT, R2, 0x1, PT ;  /* 0x000000010200780c */ /* 0x001fda0003f25270 */
[----:B------:R-:W0:Y:S01]  /*0ca0*/  @P1 LDC R17, c[0x0][0x10] ;  /* 0x00000400ff111b82 */ /* 0x000e220000000800 */
[----:B------:R-:W-:Y:S02]  /*0cb0*/  @P1 IMAD.MOV.U32 R7, RZ, RZ, RZ ;  /* 0x000000ffff071224 */ /* 0x000fe400078e00ff */
[----:B------:R-:W-:-:S05]  /*0cc0*/  @P1 IMAD.MOV.U32 R11, RZ, RZ, RZ ;  /* 0x000000ffff0b1224 */ /* 0x000fca00078e00ff */
[----:B------:R-:W1:Y:S01]  /*0cd0*/  @!P1 LDC R3, c[0x0][0xc] ;  /* 0x00000300ff039b82 */ /* 0x000e620000000800 */
[----:B------:R-:W-:Y:S01]  /*0ce0*/  ULDC UR4, c[0x0][0xc] ;  /* 0x0000030000047ab9 */ /* 0x000fe20000000800 */
[----:B------:R-:W-:Y:S02]  /*0cf0*/  ULDC UR5, c[0x0][0x10] ;  /* 0x0000040000057ab9 */ /* 0x000fe40000000800 */
[----:B------:R-:W-:-:S04]  /*0d00*/  UIMAD.WIDE.U32 UR4, UR4, UR5, URZ ;  /* 0x00000005040472a5 */ /* 0x000fc8000f8e003f */
[----:B------:R-:W2:Y:S01]  /*0d10*/  LDC R0, c[0x0][0x14] ;  /* 0x00000500ff007b82 */ /* 0x000ea20000000800 */
[----:B0-----:R-:W-:-:S04]  /*0d20*/  @P1 IMAD.WIDE.U32 R16, R17, UR12, R6 ;  /* 0x0000000c11101c25 */ /* 0x001fc8000f8e0006 */
[----:B------:R-:W-:Y:S02]  /*0d30*/  @P1 IMAD.IADD R17, R17, 0x1, R11 ;  /* 0x0000000111111824 */ /* 0x000fe400078e020b */
[----:B------:R-:W-:Y:S02]  /*0d40*/  IMAD.MOV.U32 R11, RZ, RZ, RZ ;  /* 0x000000ffff0b7224 */ /* 0x000fe400078e00ff */
[----:B-1----:R-:W-:-:S04]  /*0d50*/  @!P1 IMAD.WIDE.U32 R10, R6, R3, R10 ;  /* 0x00000003060a9225 */ /* 0x002fc800078e000a */
[----:B------:R-:W-:Y:S02]  /*0d60*/  @!P1 IMAD.MOV.U32 R16, RZ, RZ, R10 ;  /* 0x000000ffff109224 */ /* 0x000fe400078e000a */
[----:B--2---:R-:W-:-:S04]  /*0d70*/  IMAD.WIDE.U32 R12, R0, UR4, RZ ;  /* 0x00000004000c7c25 */ /* 0x004fc8000f8e00ff */
[----:B------:R-:W-:Y:S01]  /*0d80*/  IMAD R3, R0, UR5, RZ ;  /* 0x0000000500037c24 */ /* 0x000fe2000f8e02ff */
[----:B------:R0:W-:Y:S01]  /*0d90*/  STL.64 [R1], R12 ;  /* 0x0000000c01007387 */ /* 0x0001e20000100a00 */
[----:B------:R-:W-:Y:S02]  /*0da0*/  @!P1 IMAD.MOV.U32 R17, RZ, RZ, R11 ;  /* 0x000000ffff119224 */ /* 0x000fe400078e000b */
[----:B------:R-:W-:Y:S01]  /*0db0*/  IMAD.IADD R0, R13, 0x1, R3 ;  /* 0x000000010d007824 */ /* 0x000fe200078e0203 */
[----:B------:R-:W-:Y:S06]  /*0dc0*/  @P0 BRA `(.L_x_11) ;  /* 0x0000000000200947 */ /* 0x000fec0003800000 */
[----:B------:R-:W-:Y:S01]  /*0dd0*/  UISETP.GE.U32.AND UP0, UPT, UR40, 0x3, UPT ;  /* 0x000000032800788c */ /* 0x000fe2000bf06070 */
[----:B------:R-:W-:Y:S01]  /*0de0*/  IADD3 R16, P0, R16, R12, RZ ;  /* 0x0000000c10107210 */ /* 0x000fe20007f1e0ff */
[----:B------:R-:W-:Y:S01]  /*0df0*/  UIMAD.WIDE.U32 UR4, UR40, -0x55555555, URZ ;  /* 0xaaaaaaab280478a5 */ /* 0x000fe2000f8e003f */
[----:B------:R-:W-:-:S03]  /*0e00*/  UMOV UR39, URZ ;  /* 0x0000003f00277c82 */ /* 0x000fc60008000000 */
[----:B------:R-:W-:Y:S01]  /*0e10*/  USHF.R.U32.HI UR4, URZ, 0x1, UR5 ;  /* 0x000000013f047899 */ /* 0x000fe20008011605 */
[----:B------:R-:W-:-:S03]  /*0e20*/  IMAD.X R17, R0, 0x1, R17, P0 ;  /* 0x0000000100117824 */ /* 0x000fc600000e0611 */
[----:B------:R-:W-:Y:S02]  /*0e30*/  UIMAD UR38, UR4, -0x3, UR40 ;  /* 0xfffffffd042678a4 */ /* 0x000fe4000f8e0228 */
[----:B------:R-:W-:-:S12]  /*0e40*/  @UP0 ULOP3.LUT UR39, UR4, 0x1, URZ, 0xc0, !UPT ;  /* 0x0000000104270892 */ /* 0x000fd8000f8ec03f */
.L_x_11:
[----:B------:R-:W-:Y:S01]  /*0e50*/  ISETP.GE.U32.AND P0, PT, R16, UR8, PT ;  /* 0x0000000810007c0c */ /* 0x000fe2000bf06070 */
[----:B------:R-:W-:Y:S01]  /*0e60*/  IMAD.MOV.U32 R22, RZ, RZ, -0x1 ;  /* 0xffffffffff167424 */ /* 0x000fe200078e00ff */
[----:B------:R-:W-:Y:S01]  /*0e70*/  PRMT R3, RZ, 0x7610, R3 ;  /* 0x00007610ff037816 */ /* 0x000fe20000000003 */
[----:B------:R-:W-:Y:S01]  /*0e80*/  IMAD.MOV.U32 R18, RZ, RZ, -0x1 ;  /* 0xffffffffff127424 */ /* 0x000fe200078e00ff */
[----:B------:R-:W-:Y:S01]  /*0e90*/  ISETP.GE.U32.AND.EX P0, PT, R17, UR9, PT, P0 ;  /* 0x0000000911007c0c */ /* 0x000fe2000bf06100 */
[----:B------:R-:W-:-:S12]  /*0ea0*/  IMAD.MOV.U32 R19, RZ, RZ, -0x1 ;  /* 0xffffffffff137424 */ /* 0x000fd800078e00ff */
[----:B------:R-:W-:Y:S05]  /*0eb0*/  @P0 BRA `(.L_x_12) ;  /* 0x0000000400280947 */ /* 0x000fea0003800000 */
[----:B------:R-:W1:Y:S01]  /*0ec0*/  LDC.64 R26, c[0x0][0x628] ;  /* 0x00018a00ff1a7b82 */ /* 0x000e620000000a00 */
[----:B------:R-:W-:Y:S02]  /*0ed0*/  IMAD.MOV.U32 R10, RZ, RZ, R16 ;  /* 0x000000ffff0a7224 */ /* 0x000fe400078e0010 */
[----:B------:R-:W-:-:S05]  /*0ee0*/  IMAD.MOV.U32 R11, RZ, RZ, R17 ;  /* 0x000000ffff0b7224 */ /* 0x000fca00078e0011 */
[----:B------:R-:W2:Y:S08]  /*0ef0*/  LDC R18, c[0x0][0x630] ;  /* 0x00018c00ff127b82 */ /* 0x000eb00000000800 */
[----:B------:R-:W3:Y:S01]  /*0f00*/  LDC.64 R28, c[0x0][0x620] ;  /* 0x00018800ff1c7b82 */ /* 0x000ee20000000a00 */
[----:B-1----:R-:W-:-:S04]  /*0f10*/  ISETP.NE.U32.AND P0, PT, R26, RZ, PT ;  /* 0x000000ff1a00720c */ /* 0x002fc80003f05070 */
[----:B------:R-:W-:-:S13]  /*0f20*/  ISETP.NE.AND.EX P0, PT, R27, RZ, PT, P0 ;  /* 0x000000ff1b00720c */ /* 0x000fda0003f05300 */
[----:B--23--:R-:W-:Y:S05]  /*0f30*/  @!P0 BRA `(.L_x_13) ;  /* 0x0000000000288947 */ /* 0x00cfea0003800000 */
[----:B------:R-:W1:Y:S02]  /*0f40*/  LDC R3, c[0x0][0x634] ;  /* 0x00018d00ff037b82 */ /* 0x000e640000000800 */
[----:B-1----:R-:W-:-:S05]  /*0f50*/  IADD3 R3, P0, R16, R3, RZ ;  /* 0x0000000310037210 */ /* 0x002fca0007f1e0ff */
[----:B------:R-:W-:-:S04]  /*0f60*/  IMAD.X R19, RZ, RZ, R17, P0 ;  /* 0x000000ffff137224 */ /* 0x000fc800000e0611 */
[----:B------:R-:W-:-:S04]  /*0f70*/  IMAD.WIDE.U32 R10, R19, R26, RZ ;  /* 0x0000001a130a7225 */ /* 0x000fc800078e00ff */
[----:B0-----:R-:W-:-:S04]  /*0f80*/  IMAD.WIDE.U32 R12, P0, R3, R27, R10 ;  /* 0x0000001b030c7225 */ /* 0x001fc8000780000a */
[----:B------:R-:W-:-:S04]  /*0f90*/  IMAD.WIDE.U32 R10, R3, R26, RZ ;  /* 0x0000001a030a7225 */ /* 0x000fc800078e00ff */
[----:B------:R-:W-:Y:S01]  /*0fa0*/  IMAD.X R15, RZ, RZ, RZ, P0 ;  /* 0x000000ffff0f7224 */ /* 0x000fe200000e06ff */
[----:B------:R-:W-:Y:S01]  /*0fb0*/  IADD3 RZ, P0, R11, R12, RZ ;  /* 0x0000000c0bff7210 */ /* 0x000fe20007f1e0ff */
[----:B------:R-:W-:-:S04]  /*0fc0*/  IMAD.MOV.U32 R14, RZ, RZ, R13 ;  /* 0x000000ffff0e7224 */ /* 0x000fc800078e000d */
[----:B------:R-:W-:-:S08]  /*0fd0*/  IMAD.WIDE.U32.X R10, R19, R27, R14, P0 ;  /* 0x0000001b130a7225 */ /* 0x000fd000000e040e */
.L_x_13:
[----:B------:R-:W1:Y:S01]  /*0fe0*/  LDC.64 R32, c[0x0][0x640] ;  /* 0x00019000ff207b82 */ /* 0x000e620000000a00 */
[-CC-:B------:R-:W-:Y:S02]  /*0ff0*/  SHF.R.U64 R30, R10, R18.reuse, R11.reuse ;  /* 0x000000120a1e7219 */ /* 0x180fe4000000120b */
[----:B------:R-:W-:Y:S02]  /*1000*/  SHF.R.U32.HI R3, RZ, R18, R11 ;  /* 0x00000012ff037219 */ /* 0x000fe4000001160b */
[----:B0-----:R-:W-:-:S03]  /*1010*/  IADD3 R13, P0, RZ, -R30, RZ ;  /* 0x8000001eff0d7210 */ /* 0x001fc60007f1e0ff */
[----:B------:R-:W0:Y:S02]  /*1020*/  LDC R14, c[0x0][0x618] ;  /* 0x00018600ff0e7b82 */ /* 0x000e240000000800 */
[----:B------:R-:W-:Y:S02]  /*1030*/  IMAD.X R3, RZ, RZ, ~R3, P0 ;  /* 0x000000ffff037224 */ /* 0x000fe400000e0e03 */
[----:B------:R-:W-:-:S04]  /*1040*/  IMAD.WIDE.U32 R10, R13, R28, R16 ;  /* 0x0000001c0d0a7225 */ /* 0x000fc800078e0010 */
[----:B------:R-:W2:Y:S01]  /*1050*/  LDC R15, c[0x0][0x608] ;  /* 0x00018200ff0f7b82 */ /* 0x000ea20000000800 */
[----:B------:R-:W-:Y:S02]  /*1060*/  IMAD R12, R3, R28, RZ ;  /* 0x0000001c030c7224 */ /* 0x000fe400078e02ff */
[----:B------:R-:W-:Y:S02]  /*1070*/  IMAD.MOV.U32 R28, RZ, RZ, 0x1 ;  /* 0x00000001ff1c7424 */ /* 0x000fe400078e00ff */
[----:B------:R-:W-:Y:S02]  /*1080*/  IMAD R3, R13, R29, R12 ;  /* 0x0000001d0d037224 */ /* 0x000fe400078e020c */
[----:B------:R-:W-:Y:S01]  /*1090*/  IMAD.MOV.U32 R12, RZ, RZ, -0x1 ;  /* 0xffffffffff0c7424 */ /* 0x000fe200078e00ff */
[----:B------:R-:W3:Y:S01]  /*10a0*/  LDC R31, c[0x0][0x658] ;  /* 0x00019600ff1f7b82 */ /* 0x000ee20000000800 */
[----:B------:R-:W-:Y:S01]  /*10b0*/  IMAD.IADD R3, R11, 0x1, R3 ;  /* 0x000000010b037824 */ /* 0x000fe200078e0203 */
[----:B-1----:R-:W-:-:S04]  /*10c0*/  ISETP.NE.U32.AND P0, PT, R32, RZ, PT ;  /* 0x000000ff2000720c */ /* 0x002fc80003f05070 */
[----:B------:R-:W-:Y:S02]  /*10d0*/  ISETP.NE.AND.EX P0, PT, R33, RZ, PT, P0 ;  /* 0x000000ff2100720c */ /* 0x000fe40003f05300 */
[----:B------:R-:W1:Y:S01]  /*10e0*/  LDC R24, c[0x0][0x600] ;  /* 0x00018000ff187b82 */ /* 0x000e620000000800 */
[-CC-:B0-----:R-:W-:Y:S02]  /*10f0*/  SHF.R.U64 R27, R10, R14.reuse, R3.reuse ;  /* 0x0000000e0a1b7219 */ /* 0x181fe40000001203 */
[----:B------:R-:W-:-:S05]  /*1100*/  SHF.R.U32.HI R10, RZ, R14, R3 ;  /* 0x0000000eff0a7219 */ /* 0x000fca0000011603 */
[----:B------:R-:W0:Y:S01]  /*1110*/  LDC R22, c[0x0][0x648] ;  /* 0x00019200ff167b82 */ /* 0x000e220000000800 */
[-CC-:B--2---:R-:W-:Y:S02]  /*1120*/  SHF.R.U64 R35, R27, R15.reuse, R10.reuse ;  /* 0x0000000f1b237219 */ /* 0x184fe4000000120a */
[----:B------:R-:W-:-:S05]  /*1130*/  SHF.R.U32.HI R10, RZ, R15, R10 ;  /* 0x0000000fff0a7219 */ /* 0x000fca000001160a */
[----:B------:R-:W2:Y:S01]  /*1140*/  LDC R26, c[0x0][0x638] ;  /* 0x00018e00ff1a7b82 */ /* 0x000ea20000000800 */
[-CC-:B---3--:R-:W-:Y:S02]  /*1150*/  SHF.R.U64 R34, R35, R31.reuse, R10.reuse ;  /* 0x0000001f23227219 */ /* 0x188fe4000000120a */
[-C--:B------:R-:W-:Y:S02]  /*1160*/  SHF.L.U32 R3, R12, R31.reuse, RZ ;  /* 0x0000001f0c037219 */ /* 0x080fe400000006ff */
[----:B------:R-:W-:Y:S01]  /*1170*/  SHF.R.U32.HI R11, RZ, R31, R10 ;  /* 0x0000001fff0b7219 */ /* 0x000fe2000001160a */
[----:B------:R-:W-:Y:S01]  /*1180*/  IMAD.MOV.U32 R10, RZ, RZ, R34 ;  /* 0x000000ffff0a7224 */ /* 0x000fe200078e0022 */
[----:B------:R-:W-:Y:S01]  /*1190*/  LOP3.LUT R18, RZ, R3, RZ, 0x33, !PT ;  /* 0x00000003ff127212 */ /* 0x000fe200078e33ff */
[----:B------:R-:W3:Y:S01]  /*11a0*/  LDC R29, c[0x0][0x610] ;  /* 0x00018400ff1d7b82 */ /* 0x000ee20000000800 */
[----:B------:R-:W-:Y:S05]  /*11b0*/  @!P0 BRA `(.L_x_14) ;  /* 0x0000000000288947 */ /* 0x000fea0003800000 */
[----:B------:R-:W4:Y:S02]  /*11c0*/  LDC R3, c[0x0][0x64c] ;  /* 0x00019300ff037b82 */ /* 0x000f240000000800 */
[----:B----4-:R-:W-:-:S05]  /*11d0*/  IADD3 R3, P0, R34, R3, RZ ;  /* 0x0000000322037210 */ /* 0x010fca0007f1e0ff */
[----:B------:R-:W-:-:S04]  /*11e0*/  IMAD.X R19, RZ, RZ, R11, P0 ;  /* 0x000000ffff137224 */ /* 0x000fc800000e060b */
[----:B------:R-:W-:-:S04]  /*11f0*/  IMAD.WIDE.U32 R10, R19, R32, RZ ;  /* 0x00000020130a7225 */ /* 0x000fc800078e00ff */
[----:B------:R-:W-:-:S04]  /*1200*/  IMAD.WIDE.U32 R12, P0, R3, R33, R10 ;  /* 0x00000021030c7225 */ /* 0x000fc8000780000a */
[----:B------:R-:W-:-:S04]  /*1210*/  IMAD.WIDE.U32 R10, R3, R32, RZ ;  /* 0x00000020030a7225 */ /* 0x000fc800078e00ff */
[----:B------:R-:W-:Y:S01]  /*1220*/  IMAD.X R15, RZ, RZ, RZ, P0 ;  /* 0x000000ffff0f7224 */ /* 0x000fe200000e06ff */
[----:B------:R-:W-:Y:S01]  /*1230*/  IADD3 RZ, P0, R11, R12, RZ ;  /* 0x0000000c0bff7210 */ /* 0x000fe20007f1e0ff */
[----:B------:R-:W-:-:S04]  /*1240*/  IMAD.MOV.U32 R14, RZ, RZ, R13 ;  /* 0x000000ffff0e7224 */ /* 0x000fc800078e000d */
[----:B------:R-:W-:-:S08]  /*1250*/  IMAD.WIDE.U32.X R10, R19, R33, R14, P0 ;  /* 0x00000021130a7225 */ /* 0x000fd000000e040e */
.L_x_14:
[----:B0-----:R-:W-:Y:S01]  /*1260*/  SHF.R.U64 R7, R10, R22, R11 ;  /* 0x000000160a077219 */ /* 0x001fe2000000120b */
[----:B-1----:R-:W-:Y:S01]  /*1270*/  VIADD R10, R24, 0xffffffff ;  /* 0xffffffff180a7836 */ /* 0x002fe20000000000 */
[----:B------:R-:W-:Y:S01]  /*1280*/  SHF.L.U32 R3, R28, R31, RZ ;  /* 0x0000001f1c037219 */ /* 0x000fe200000006ff */
[----:B------:R-:W-:Y:S01]  /*1290*/  @P1 IMAD R21, R25, R20, R6 ;  /* 0x0000001419151224 */ /* 0x000fe200078e0206 */
[----:B------:R-:W-:Y:S01]  /*12a0*/  LOP3.LUT R18, R35, R18, RZ, 0xc0, !PT ;  /* 0x0000001223127212 */ /* 0x000fe200078ec0ff */
[----:B------:R-:W-:Y:S02]  /*12b0*/  IMAD.MOV R11, RZ, RZ, -R7 ;  /* 0x000000ffff0b7224 */ /* 0x000fe400078e0a07 */
[----:B------:R-:W-:Y:S02]  /*12c0*/  IMAD.MOV.U32 R6, RZ, RZ, 0x1 ;  /* 0x00000001ff067424 */ /* 0x000fe400078e00ff */
[----:B------:R-:W-:Y:S01]  /*12d0*/  IMAD R18, R3, R7, R18 ;  /* 0x0000000703127224 */ /* 0x000fe200078e0212 */
[----:B------:R-:W-:Y:S01]  /*12e0*/  LOP3.LUT R7, R27, R10, RZ, 0xc0, !PT ;  /* 0x0000000a1b077212 */ /* 0x000fe200078ec0ff */
[----:B--2---:R-:W-:-:S02]  /*12f0*/  IMAD R3, R11, R26, R34 ;  /* 0x0000001a0b037224 */ /* 0x004fc400078e0222 */
[----:B---3--:R-:W-:Y:S02]  /*1300*/  IMAD R22, R18, R29, R21 ;  /* 0x0000001d12167224 */ /* 0x008fe400078e0215 */
[----:B------:R-:W-:Y:S01]  /*1310*/  IMAD R7, R3, R24, R7 ;  /* 0x0000001803077224 */ /* 0x000fe200078e0207 */
[----:B------:R-:W-:Y:S01]  /*1320*/  PRMT R3, R6, 0x7610, R3 ;  /* 0x0000761006037816 */ /* 0x000fe20000000003 */
[----:B------:R-:W-:-:S03]  /*1330*/  IMAD.MOV.U32 R19, RZ, RZ, R30 ;  /* 0x000000ffff137224 */ /* 0x000fc600078e001e */
[----:B------:R-:W-:Y:S02]  /*1340*/  SEL R18, R7, R22, !P1 ;  /* 0x0000001607127207 */ /* 0x000fe40004800000 */
[----:B------:R-:W-:-:S07]  /*1350*/  SEL R22, R22, R7, !P1 ;  /* 0x0000000716167207 */ /* 0x000fce0004800000 */
.L_x_12:
[----:B------:R-:W-:Y:S05]  /*1360*/  @!P2 BRA `(.L_x_15) ;  /* 0x00000000000ca947 */ /* 0x000fea0003800000 */
[----:B------:R-:W-:Y:S01]  /*1370*/  UCGABAR_WAIT ;  /* 0x0000000000007dc7 */ /* 0x000fe20008000000 */
[----:B------:R-:W-:Y:S01]  /*1380*/  CCTL.IVALL ;  /* 0x00000000ff00798f */ /* 0x000fe20002000000 */
[----:B------:R-:W-:Y:S05]  /*1390*/  BRA `(.L_x_16) ;  /* 0x0000000000047947 */ /* 0x000fea0003800000 */
.L_x_15:
[----:B------:R-:W-:Y:S06]  /*13a0*/  BAR.SYNC.DEFER_BLOCKING 0x0 ;  /* 0x0000000000007b1d */ /* 0x000fec0000010000 */
.L_x_16:
[----:B------:R-:W-:Y:S05]  /*13b0*/  @!P4 BRA `(.L_x_17) ;  /* 0x000000540080c947 */ /* 0x000fea0003800000 */
[----:B------:R-:W-:-:S13]  /*13c0*/  ISETP.GT.U32.AND P0, PT, R36, 0x1, PT ;  /* 0x000000012400780c */ /* 0x000fda0003f04070 */
[----:B------:R-:W-:Y:S05]  /*13d0*/  @P0 EXIT ;  /* 0x000000000000094d */ /* 0x000fea0003800000 */
.L_x_18:
[----:B------:R-:W-:-:S08]  /*13e0*/  NOP ;  /* 0x0000000000007918 */ /* 0x000fd00000000000 */
[----:B------:R-:W1:Y:S02]  /*13f0*/  USETMAXREG.TRY_ALLOC.CTAPOOL UP0, 0xe8 ;  /* 0x000000e8000079c8 */ /* 0x000e640008000600 */
[----:B-1----:R-:W-:-:S13]  /*1400*/  PLOP3.LUT P0, PT, PT, PT, UP0, 0x80, 0x0 ;  /* 0x000000000000781c */ /* 0x002fda0003f0f008 */
[----:B------:R-:W-:Y:S05]  /*1410*/  @!P0 BRA `(.L_x_18) ;  /* 0xfffffffc00f08947 */ /* 0x000fea000383ffff */
[----:B------:R-:W-:-:S13]  /*1420*/  LOP3.LUT P0, RZ, R3, 0xff, RZ, 0xc0, !PT ;  /* 0x000000ff03ff7812 */ /* 0x000fda000780c0ff */
[----:B------:R-:W-:Y:S05]  /*1430*/  @!P0 EXIT ;  /* 0x000000000000894d */ /* 0x000fea0003800000 */
[----:B------:R-:W2:Y:S01]  /*1440*/  LDL.64 R10, [R1] ;  /* 0x00000000010a7983 */ /* 0x000ea20000100a00 */
[CC--:B------:R-:W-:Y:S01]  /*1450*/  LEA.HI R3, R8.reuse, R5.reuse, RZ, 0x2 ;  /* 0x0000000508037211 */ /* 0x0c0fe200078f10ff */
[----:B------:R-:W1:Y:S01]  /*1460*/  S2UR UR4, SR_CgaCtaId ;  /* 0x00000000000479c3 */ /* 0x000e620000008800 */
[----:B------:R-:W-:Y:S01]  /*1470*/  LEA.HI R8, R8, R5, RZ, 0x5 ;  /* 0x0000000508087211 */ /* 0x000fe200078f28ff */
[----:B------:R-:W-:Y:S01]  /*1480*/  UISETP.LT.AND UP0, UPT, UR40, 0x1, UPT ;  /* 0x000000012800788c */ /* 0x000fe2000bf01270 */
[--C-:B------:R-:W-:Y:S01]  /*1490*/  SHF.R.S32.HI R92, RZ, 0x2, R3.reuse ;  /* 0x00000002ff5c7819 */ /* 0x100fe20000011403 */
[----:B------:R-:W-:Y:S01]  /*14a0*/  UIADD3 UR5, UR43, -0x1, URZ ;  /* 0xffffffff2b057890 */ /* 0x000fe2000fffe03f */
[----:B------:R-:W-:Y:S01]  /*14b0*/  SHF.R.S32.HI R7, RZ, 0x1f, R3 ;  /* 0x0000001fff077819 */ /* 0x000fe20000011403 */
[----:B------:R-:W-:Y:S01]  /*14c0*/  USEL UR42, UR40, 0x1, UP0 ;  /* 0x00000001282a7887 */ /* 0x000fe20008000000 */
[----:B------:R-:W-:Y:S01]  /*14d0*/  LOP3.LUT R4, R3, 0xfffffffc, RZ, 0xc0, !PT ;  /* 0xfffffffc03047812 */ /* 0x000fe200078ec0ff */
[----:B------:R-:W3:Y:S01]  /*14e0*/  LDC R98, c[0x0][0x658] ;  /* 0x00019600ff627b82 */ /* 0x000ee20000000800 */
[----:B------:R-:W-:Y:S01]  /*14f0*/  LEA.HI R7, R7, R92, RZ, 0x3 ;  /* 0x0000005c07077211 */ /* 0x000fe200078f18ff */
[----:B------:R-:W-:Y:S01]  /*1500*/  UMOV UR41, 0x400 ;  /* 0x0000040000297882 */ /* 0x000fe20000000000 */
[----:B------:R-:W-:Y:S01]  /*1510*/  SHF.R.S32.HI R3, RZ, 0x5, R8 ;  /* 0x00000005ff037819 */ /* 0x000fe20000011408 */
[----:B------:R-:W-:Y:S01]  /*1520*/  UISETP.NE.AND UP0, UPT, UR5, URZ, UPT ;  /* 0x0000003f0500728c */ /* 0x000fe2000bf05270 */
[----:B------:R-:W-:Y:S01]  /*1530*/  LOP3.LUT R7, R7, 0xfffffff8, RZ, 0xc0, !PT ;  /* 0xfffffff807077812 */ /* 0x000fe200078ec0ff */
[----:B------:R-:W-:Y:S01]  /*1540*/  IMAD.IADD R4, R5, 0x1, -R4 ;  /* 0x0000000105047824 */ /* 0x000fe200078e0a04 */
[----:B------:R-:W-:Y:S01]  /*1550*/  ULDC UR6, c[0x0][0x284] ;  /* 0x0000a10000067ab9 */ /* 0x000fe20000000800 */
[----:B------:R-:W4:Y:S01]  /*1560*/  LDC.64 R96, c[0x0][0x5c8] ;  /* 0x00017200ff607b82 */ /* 0x000f220000000a00 */
[----:B------:R-:W-:Y:S01]  /*1570*/  IMAD.MOV.U32 R5, RZ, RZ, 0x1 ;  /* 0x00000001ff057424 */ /* 0x000fe200078e00ff */
[----:B------:R-:W-:Y:S01]  /*1580*/  LOP3.LUT R104, R23, 0x1, RZ, 0xfc, !PT ;  /* 0x0000000117687812 */ /* 0x000fe200078efcff */
[----:B------:R-:W-:Y:S01]  /*1590*/  IMAD.IADD R92, R92, 0x1, -R7 ;  /* 0x000000015c5c7824 */ /* 0x000fe200078e0a07 */
[----:B------:R-:W-:Y:S01]  /*15a0*/  USHF.L.U32 UR45, UR40, 0x1, URZ ;  /* 0x00000001282d7899 */ /* 0x000fe2000800063f */
[----:B------:R-:W-:Y:S01]  /*15b0*/  IMAD.SHL.U32 R94, R4, 0x2, RZ ;  /* 0x00000002045e7824 */ /* 0x000fe200078e00ff */
[----:B------:R-:W-:Y:S01]  /*15c0*/  UIADD3 UR42, -UR42, UR40, URZ ;  /* 0x000000282a2a7290 */ /* 0x000fe2000fffe13f */
[--C-:B------:R-:W-:Y:S01]  /*15d0*/  IMAD R103, R3, -0x10, -R92.reuse ;  /* 0xfffffff003677824 */ /* 0x100fe200078e0a5c */
[----:B------:R-:W0:Y:S01]  /*15e0*/  LDC R99, c[0x0][0x288] ;  /* 0x0000a200ff637b82 */ /* 0x000e220000000800 */
[----:B------:R-:W-:Y:S01]  /*15f0*/  SHF.R.S32.HI R93, RZ, 0x1f, R92 ;  /* 0x0000001fff5d7819 */ /* 0x000fe2000001145c */
[----:B-1----:R-:W-:Y:S01]  /*1600*/  ULEA UR41, UR4, UR41, 0x18 ;  /* 0x0000002904297291 */ /* 0x002fe2000f8ec03f */
[----:B------:R-:W-:Y:S01]  /*1610*/  SHF.R.S32.HI R95, RZ, 0x1f, R94 ;  /* 0x0000001fff5f7819 */ /* 0x000fe2000001145e */
[----:B------:R-:W-:Y:S01]  /*1620*/  USHF.L.U32 UR4, UR5, 0x3, URZ ;  /* 0x0000000305047899 */ /* 0x000fe2000800063f */
[----:B------:R-:W-:Y:S01]  /*1630*/  VIADD R103, R103, UR6 ;  /* 0x0000000667677c36 */ /* 0x000fe20008000000 */
[----:B------:R-:W-:Y:S01]  /*1640*/  USEL UR5, URZ, 0x1, UP0 ;  /* 0x000000013f057887 */ /* 0x000fe20008000000 */
[----:B------:R-:W-:Y:S01]  /*1650*/  IMAD.WIDE R92, R3, 0x10, R92 ;  /* 0x00000010035c7825 */ /* 0x000fe200078e025c */
[----:B------:R-:W1:Y:S01]  /*1660*/  LDC R101, c[0x0][0x600] ;  /* 0x00018000ff657b82 */ /* 0x000e620000000800 */
[----:B------:R-:W-:-:S02]  /*1670*/  UIADD3 UR46, UR41, 0x40, URZ ;  /* 0x00000040292e7890 */ /* 0x000fc4000fffe03f */
[----:B------:R-:W-:Y:S01]  /*1680*/  IMAD.MOV.U32 R3, RZ, RZ, -0x1 ;  /* 0xffffffffff037424 */ /* 0x000fe200078e00ff */
[----:B------:R-:W-:Y:S01]  /*1690*/  ULOP3.LUT UR4, UR4, 0x8, URZ, 0xc0, !UPT ;  /* 0x0000000804047892 */ /* 0x000fe2000f8ec03f */
[----:B------:R-:W-:Y:S01]  /*16a0*/  IMAD.U32 R105, RZ, RZ, UR5 ;  /* 0x00000005ff697e24 */ /* 0x000fe2000f8e00ff */
[----:B------:R-:W-:Y:S02]  /*16b0*/  ULEA UR43, UR43, UR46, 0x3 ;  /* 0x0000002e2b2b7291 */ /* 0x000fe4000f8e183f */
[-C--:B---3--:R-:W-:Y:S01]  /*16c0*/  SHF.L.U32 R3, R3, R98.reuse, RZ ;  /* 0x0000006203037219 */ /* 0x088fe200000006ff */
[----:B------:R-:W-:Y:S01]  /*16d0*/  ULOP3.LUT UR47, UR4, 0x8, URZ, 0x3c, !UPT ;  /* 0x00000008042f7892 */ /* 0x000fe2000f8e3c3f */
[C---:B----4-:R-:W-:Y:S01]  /*16e0*/  SHF.L.U64.HI R97, R96.reuse, 0x3, R97 ;  /* 0x0000000360617819 */ /* 0x050fe20000010261 */
[----:B------:R-:W-:Y:S01]  /*16f0*/  IMAD.SHL.U32 R96, R96, 0x8, RZ ;  /* 0x0000000860607824 */ /* 0x000fe200078e00ff */
[----:B------:R-:W-:Y:S01]  /*1700*/  SHF.L.U32 R98, R5, R98, RZ ;  /* 0x0000006205627219 */ /* 0x000fe200000006ff */
[----:B------:R-:W-:Y:S01]  /*1710*/  ULOP3.LUT UR44, UR4, 0x18, URZ, 0x3c, !UPT ;  /* 0x00000018042c7892 */ /* 0x000fe2000f8e3c3f */
[----:B------:R-:W-:Y:S01]  /*1720*/  LOP3.LUT R102, RZ, R3, RZ, 0x33, !PT ;  /* 0x00000003ff667212 */ /* 0x000fe200078e33ff */
[----:B0-----:R-:W-:-:S02]  /*1730*/  IMAD R99, R4, -0x2, R99 ;  /* 0xfffffffe04637824 */ /* 0x001fc400078e0263 */
[----:B-1----:R-:W-:Y:S01]  /*1740*/  VIADD R101, R101, 0xffffffff ;  /* 0xffffffff65657836 */ /* 0x002fe20000000000 */
[----:B--2---:R-:W-:-:S07]  /*1750*/  SHF.L.U64.HI R100, R10, 0x1, R0 ;  /* 0x000000010a647819 */ /* 0x004fce0000010200 */
.L_x_166:
[----:B------:R-:W-:-:S04]  /*1760*/  SHF.L.U32 R0, R105, 0x1f, RZ ;  /* 0x0000001f69007819 */ /* 0x000fc800000006ff */
[----:B------:R-:W0:Y:S02]  /*1770*/  SYNCS.PHASECHK.TRANS64.TRYWAIT P0, [UR43+-0x8], R0 ;  /* 0xfffff800ff0075a7 */ /* 0x000e24000800016b */
[----:B01-34-:R-:W-:Y:S05]  /*1780*/  @!P0 BRA `(.L_x_19) ;  /* 0x0000006000ac8947 */ /* 0x01bfea0003800000 */
.L_x_187:
[----:B------:R-:W-:Y:S02]  /*1790*/  ULDC UR4, c[0x0][0x28c] ;  /* 0x0000a30000047ab9 */ /* 0x000fe40000000800 */
[----:B------:R-:W-:-:S13]  /*17a0*/  ISETP.LT.AND P0, PT, RZ, UR4, PT ;  /* 0x00000004ff007c0c */ /* 0x000fda000bf01270 */
[----:B------:R-:W-:Y:S05]  /*17b0*/  @P0 BRA `(.L_x_20) ;  /* 0x0000000000400947 */ /* 0x000fea0003800000 */
[----:B0-----:R-:W-:Y:S01]  /*17c0*/  MOV R0, 0x0 ;  /* 0x0000000000007802 */ /* 0x001fe20000000f00 */
[----:B------:R-:W-:Y:S01]  /*17d0*/  ULDC.64 UR4, c[0x4][0x68] ;  /* 0x01001a0000047ab9 */ /* 0x000fe20000000a00 */
[----:B------:R-:W-:Y:S01]  /*17e0*/  ULDC.64 UR6, c[0x4][0x8] ;  /* 0x0100020000067ab9 */ /* 0x000fe20000000a00 */
[----:B------:R-:W-:Y:S01]  /*17f0*/  IMAD.U32 R4, RZ, RZ, UR4 ;  /* 0x00000004ff047e24 */ /* 0x000fe2000f8e00ff */
[----:B------:R0:W1:Y:S01]  /*1800*/  LDC.64 R14, c[0x4][R0] ;  /* 0x01000000000e7b82 */ /* 0x0000620000000a00 */
[----:B------:R-:W-:Y:S01]  /*1810*/  IMAD.U32 R5, RZ, RZ, UR5 ;  /* 0x00000005ff057e24 */ /* 0x000fe2000f8e00ff */
[----:B------:R-:W-:Y:S01]  /*1820*/  ULDC.64 UR4, c[0x4][0x70] ;  /* 0x01001c0000047ab9 */ /* 0x000fe20000000a00 */
[----:B------:R-:W-:Y:S02]  /*1830*/  IMAD.U32 R10, RZ, RZ, UR6 ;  /* 0x00000006ff0a7e24 */ /* 0x000fe4000f8e00ff */
[----:B------:R-:W-:Y:S02]  /*1840*/  IMAD.U32 R6, RZ, RZ, UR4 ;  /* 0x00000004ff067e24 */ /* 0x000fe4000f8e00ff */
[----:B------:R-:W-:-:S02]  /*1850*/  IMAD.U32 R7, RZ, RZ, UR5 ;  /* 0x00000005ff077e24 */ /* 0x000fc4000f8e00ff */
[----:B------:R-:W-:Y:S02]  /*1860*/  IMAD.U32 R11, RZ, RZ, UR7 ;  /* 0x00000007ff0b7e24 */ /* 0x000fe4000f8e00ff */
[----:B------:R-:W-:Y:S02]  /*1870*/  IMAD.MOV.U32 R8, RZ, RZ, 0x1e1 ;  /* 0x000001e1ff087424 */ /* 0x000fe400078e00ff */
[----:B------:R-:W-:Y:S02]  /*1880*/  IMAD.MOV.U32 R12, RZ, RZ, 0x1 ;  /* 0x00000001ff0c7424 */ /* 0x000fe400078e00ff */
[----:B0-----:R-:W-:-:S07]  /*1890*/  IMAD.MOV.U32 R13, RZ, RZ, RZ ;  /* 0x000000ffff0d7224 */ /* 0x001fce00078e00ff */
[----:B------:R-:W-:-:S07]  /*18a0*/  LEPC R20, `(.L_x_20) ;  /* 0x000000001014794e */ /* 0x000fce0000000000 */
[----:B-1---5:R-:W-:Y:S05]  /*18b0*/  CALL.ABS.NOINC R14 ;  /* 0x000000000e007343 */ /* 0x022fea0003c00000 */
.L_x_20:
[----:B------:R-:W-:-:S13]  /*18c0*/  ISETP.NE.AND P0, PT, R104, 0x3, PT ;  /* 0x000000036800780c */ /* 0x000fda0003f05270 */
[----:B------:R-:W-:Y:S05]  /*18d0*/  @!P0 BRA `(.L_x_21) ;  /* 0x0000000000048947 */ /* 0x000fea0003800000 */
[----:B------:R-:W-:Y:S01]  /*18e0*/  BPT.TRAP 0x1 ;  /* 0x000000040000795c */ /* 0x000fe20000300000 */
.L_x_21:
[----:B0-----:R-:W-:Y:S02]  /*18f0*/  IMAD.U32 R3, RZ, RZ, UR38 ;  /* 0x00000026ff037e24 */ /* 0x001fe4000f8e00ff */
[----:B------:R-:W-:-:S03]  /*1900*/  IMAD.U32 R0, RZ, RZ, UR39 ;  /* 0x00000027ff007e24 */ /* 0x000fc6000f8e00ff */
[----:B------:R-:W-:Y:S02]  /*1910*/  LEA R3, R3, UR41, 0x3 ;  /* 0x0000002903037c11 */ /* 0x000fe4000f8e18ff */
[----:B------:R-:W-:-:S04]  /*1920*/  SHF.L.U32 R0, R0, 0x1f, RZ ;  /* 0x0000001f00007819 */ /* 0x000fc800000006ff */
[----:B------:R0:W1:Y:S01]  /*1930*/  SYNCS.PHASECHK.TRANS64.TRYWAIT P1, [R3+URZ], R0 ;  /* 0x00000000030075a7 */ /* 0x000062000802017f */
[----:B------:R-:W-:Y:S05]  /*1940*/  @!P0 BRA `(.L_x_22) ;  /* 0x0000000000048947 */ /* 0x000fea0003800000 */
[----:B------:R-:W-:Y:S01]  /*1950*/  BPT.TRAP 0x1 ;  /* 0x000000040000795c */ /* 0x000fe20000300000 */
.L_x_22:
[----:B------:R-:W-:-:S05]  /*1960*/  IMAD.U32 R4, RZ, RZ, UR42 ;  /* 0x0000002aff047e24 */ /* 0x000fca000f8e00ff */
[----:B------:R-:W-:Y:S01]  /*1970*/  ISETP.GE.AND P2, PT, R4, 0x1, PT ;  /* 0x000000010400780c */ /* 0x000fe20003f46270 */
[----:B-1----:R-:W-:-:S12]  /*1980*/  @P1 BRA `(.L_x_23) ;  /* 0x0000000000081947 */ /* 0x002fd80003800000 */
[----:B------:R-:W1:Y:S02]  /*1990*/  SYNCS.PHASECHK.TRANS64.TRYWAIT P1, [R3+URZ], R0 ;  /* 0x00000000030075a7 */ /* 0x000e64000802017f */
[----:B-1----:R-:W-:Y:S05]  /*19a0*/  @!P1 BRA `(.L_x_24) ;  /* 0x00000060003c9947 */ /* 0x002fea0003800000 */
.L_x_23:
[----:B------:R-:W-:Y:S05]  /*19b0*/  WARPSYNC.ALL ;  /* 0x0000000000007948 */ /* 0x000fea0003800000 */
[----:B------:R-:W-:Y:S01]  /*19c0*/  UIADD3 UR4, UR41, 0x100, URZ ;  /* 0x0000010029047890 */ /* 0x000fe2000fffe03f */
[----:B------:R-:W-:Y:S01]  /*19d0*/  WARPGROUP.ARRIVE ;  /* 0x00000000000079c5 */ /* 0x000fe20000000000 */
[----:B------:R-:W-:Y:S02]  /*19e0*/  UIADD3 UR5, UR41, 0x6100, URZ ;  /* 0x0000610029057890 */ /* 0x000fe4000fffe03f */
[----:B------:R-:W-:Y:S02]  /*19f0*/  USHF.R.U32.HI UR4, URZ, 0x4, UR4 ;  /* 0x000000043f047899 */ /* 0x000fe40008011604 */
[----:B------:R-:W-:-:S02]  /*1a00*/  USHF.R.U32.HI UR5, URZ, 0x4, UR5 ;  /* 0x000000043f057899 */ /* 0x000fc40008011605 */
[----:B------:R-:W-:Y:S02]  /*1a10*/  ULOP3.LUT UR4, UR4, 0x3fff, URZ, 0xc0, !UPT ;  /* 0x00003fff04047892 */ /* 0x000fe4000f8ec03f */
[----:B------:R-:W-:Y:S02]  /*1a20*/  ULOP3.LUT UR5, UR5, 0x3fff, URZ, 0xc0, !UPT ;  /* 0x00003fff05057892 */ /* 0x000fe4000f8ec03f */
[----:B------:R-:W-:Y:S02]  /*1a30*/  ULOP3.LUT UR8, UR4, 0x10000, URZ, 0xfc, !UPT ;  /* 0x0001000004087892 */ /* 0x000fe4000f8efc3f */
[----:B------:R-:W-:Y:S02]  /*1a40*/  ULOP3.LUT UR9, UR5, 0x10000, URZ, 0xfc, !UPT ;  /* 0x0001000005097892 */ /* 0x000fe4000f8efc3f */
[----:B------:R-:W-:Y:S02]  /*1a50*/  ULEA UR10, UR38, UR8, 0x9 ;  /* 0x00000008260a7291 */ /* 0x000fe4000f8e483f */
[----:B------:R-:W-:Y:S01]  /*1a60*/  ULEA UR11, UR38, UR9, 0xa ;  /* 0x00000009260b7291 */ /* 0x000fe2000f8e503f */
[----:B------:R-:W-:Y:S01]  /*1a70*/  UMOV UR5, 0x40000040 ;  /* 0x4000004000057882 */ /* 0x000fe20000000000 */
[----:B------:R-:W-:-:S03]  /*1a80*/  UMOV UR7, 0x40000040 ;  /* 0x4000004000077882 */ /* 0x000fc60000000000 */
[----:B------:R-:W-:Y:S02]  /*1a90*/  UMOV UR4, UR10 ;  /* 0x0000000a00047c82 */ /* 0x000fe40008000000 */
[----:B------:R-:W-:Y:S02]  /*1aa0*/  UMOV UR6, UR11 ;  /* 0x0000000b00067c82 */ /* 0x000fe40008000000 */
[----:B------:R-:W-:Y:S01]  /*1ab0*/  HGMMA.64x128x16.F32.BF16 R24, gdesc[UR4], RZ, !UPT, gsb0 ;  /* 0x01e00000041879f0 */ /* 0x000fe2000c0018ff */
[----:B------:R-:W-:Y:S02]  /*1ac0*/  UIADD3 UR4, UR10, 0x2, URZ ;  /* 0x000000020a047890 */ /* 0x000fe4000fffe03f */
[----:B------:R-:W-:Y:S01]  /*1ad0*/  UIADD3 UR6, UR11, 0x2, URZ ;  /* 0x000000020b067890 */ /* 0x000fe2000fffe03f */
[----:B------:R-:W-:Y:S01]  /*1ae0*/  UMOV UR5, 0x40000040 ;  /* 0x4000004000057882 */ /* 0x000fe20000000000 */
[----:B------:R-:W-:Y:S01]  /*1af0*/  UMOV UR7, 0x40000040 ;  /* 0x4000004000077882 */ /* 0x000fe20000000000 */
[----:B------:R-:W-:-:S02]  /*1b00*/  WARPGROUP.DEPBAR.LE gsb0, 0x0 ;  /* 0x00008000000079c5 */ /* 0x000fc40000010000 */
[----:B------:R-:W-:-:S06]  /*1b10*/  WARPGROUP.ARRIVE ;  /* 0x00000000000079c5 */ /* 0x000fcc0000000000 */
[----:B------:R-:W-:Y:S01]  /*1b20*/  HGMMA.64x128x16.F32.BF16 R24, gdesc[UR4], R24, gsb0 ;  /* 0x01e00000041879f0 */ /* 0x000fe20008001818 */
[----:B------:R-:W-:Y:S02]  /*1b30*/  UIADD3 UR4, UR10, 0x4, URZ ;  /* 0x000000040a047890 */ /* 0x000fe4000fffe03f */
[----:B------:R-:W-:Y:S01]  /*1b40*/  UIADD3 UR6, UR11, 0x4, URZ ;  /* 0x000000040b067890 */ /* 0x000fe2000fffe03f */
[----:B------:R-:W-:Y:S01]  /*1b50*/  UMOV UR5, 0x40000040 ;  /* 0x4000004000057882 */ /* 0x000fe20000000000 */
[----:B------:R-:W-:Y:S01]  /*1b60*/  UMOV UR7, 0x40000040 ;  /* 0x4000004000077882 */ /* 0x000fe20000000000 */
[----:B------:R-:W-:Y:S02]  /*1b70*/  WARPGROUP.DEPBAR.LE gsb0, 0x0 ;  /* 0x00008000000079c5 */ /* 0x000fe40000010000 */
        /* <DEDUP_REMOVED lines=8> */
[----:B------:R-:W-:Y:S03]  /*1c00*/  HGMMA.64x128x16.F32.BF16 R24, gdesc[UR4], R24, gsb0 ;  /* 0x01e00000041879f0 */ /* 0x000fe60008001818 */
[----:B------:R-:W-:Y:S02]  /*1c10*/  WARPGROUP.DEPBAR.LE gsb0, 0x0 ;  /* 0x00008000000079c5 */ /* 0x000fe40000010000 */
[----:B------:R-:W-:Y:S05]  /*1c20*/  @!P2 BRA `(.L_x_25) ;  /* 0x000000040014a947 */ /* 0x000fea0003800000 */
[----:B------:R-:W-:Y:S01]  /*1c30*/  UIADD3 UR4, UR38, 0x1, URZ ;  /* 0x0000000126047890 */ /* 0x000fe2000fffe03f */
[----:B01----:R-:W-:Y:S02]  /*1c40*/  IMAD.U32 R0, RZ, RZ, UR42 ;  /* 0x0000002aff007e24 */ /* 0x003fe4000f8e00ff */
[----:B------:R-:W-:Y:S01]  /*1c50*/  IMAD.U32 R3, RZ, RZ, UR38 ;  /* 0x00000026ff037e24 */ /* 0x000fe2000f8e00ff */
[----:B------:R-:W-:-:S04]  /*1c60*/  UISETP.NE.AND UP0, UPT, UR4, 0x3, UPT ;  /* 0x000000030400788c */ /* 0x000fc8000bf05270 */
[----:B------:R-:W-:Y:S02]  /*1c70*/  USEL UR5, URZ, 0x1, UP0 ;  /* 0x000000013f057887 */ /* 0x000fe40008000000 */
[----:B------:R-:W-:Y:S02]  /*1c80*/  USEL UR10, UR4, URZ, UP0 ;  /* 0x0000003f040a7287 */ /* 0x000fe40008000000 */
[----:B------:R-:W-:-:S06]  /*1c90*/  ULOP3.LUT UR5, UR39, UR5, URZ, 0x3c, !UPT ;  /* 0x0000000527057292 */ /* 0x000fcc000f8e3c3f */
[----:B------:R-:W-:-:S07]  /*1ca0*/  IMAD.U32 R6, RZ, RZ, UR5 ;  /* 0x00000005ff067e24 */ /* 0x000fce000f8e00ff */
.L_x_32:
[----:B------:R-:W-:Y:S05]  /*1cb0*/  @!P0 BRA `(.L_x_26) ;  /* 0x0000000000048947 */ /* 0x000fea0003800000 */
[----:B------:R-:W-:Y:S01]  /*1cc0*/  BPT.TRAP 0x1 ;  /* 0x000000040000795c */ /* 0x000fe20000300000 */
.L_x_26:
[----:B------:R-:W-:Y:S01]  /*1cd0*/  ULEA UR4, UR10, UR41, 0x3 ;  /* 0x000000290a047291 */ /* 0x000fe2000f8e183f */
[----:B------:R-:W-:-:S08]  /*1ce0*/  SHF.L.U32 R4, R6, 0x1f, RZ ;  /* 0x0000001f06047819 */ /* 0x000fd000000006ff */
[----:B------:R0:W1:Y:S01]  /*1cf0*/  SYNCS.PHASECHK.TRANS64.TRYWAIT P1, [UR4], R4 ;  /* 0x00000004ff0075a7 */ /* 0x0000620008020144 */
[----:B------:R-:W-:Y:S05]  /*1d00*/  @!P0 BRA `(.L_x_27) ;  /* 0x0000000000048947 */ /* 0x000fea0003800000 */
[----:B------:R-:W-:Y:S01]  /*1d10*/  BPT.TRAP 0x1 ;  /* 0x000000040000795c */ /* 0x000fe20000300000 */
.L_x_27:
[----:B-1----:R-:W-:Y:S05]  /*1d20*/  @P1 BRA `(.L_x_28) ;  /* 0x0000000000081947 */ /* 0x002fea0003800000 */
[----:B------:R-:W1:Y:S02]  /*1d30*/  SYNCS.PHASECHK.TRANS64.TRYWAIT P1, [UR4], R4 ;  /* 0x00000004ff0075a7 */ /* 0x000e640008020144 */
[----:B-1----:R-:W-:Y:S05]  /*1d40*/  @!P1 BRA `(.L_x_29) ;  /* 0x0000005c00689947 */ /* 0x002fea0003800000 */
.L_x_28:
[----:B------:R-:W-:Y:S01]  /*1d50*/  ULEA UR11, UR10, UR8, 0x9 ;  /* 0x000000080a0b7291 */ /* 0x000fe2000f8e483f */
[----:B------:R-:W-:Y:S01]  /*1d60*/  WARPGROUP.ARRIVE ;  /* 0x00000000000079c5 */ /* 0x000fe20000000000 */
[----:B------:R-:W-:Y:S01]  /*1d70*/  ULEA UR12, UR10, UR9, 0xa ;  /* 0x000000090a0c7291 */ /* 0x000fe2000f8e503f */
[----:B------:R-:W-:Y:S01]  /*1d80*/  UMOV UR5, 0x40000040 ;  /* 0x4000004000057882 */ /* 0x000fe20000000000 */
[----:B------:R-:W-:-:S03]  /*1d90*/  UMOV UR7, 0x40000040 ;  /* 0x4000004000077882 */ /* 0x000fc60000000000 */
[----:B------:R-:W-:Y:S02]  /*1da0*/  UMOV UR4, UR11 ;  /* 0x0000000b00047c82 */ /* 0x000fe40008000000 */
[----:B------:R-:W-:Y:S02]  /*1db0*/  UMOV UR6, UR12 ;  /* 0x0000000c00067c82 */ /* 0x000fe40008000000 */
[----:B------:R-:W-:Y:S01]  /*1dc0*/  HGMMA.64x128x16.F32.BF16 R24, gdesc[UR4], R24, gsb0 ;  /* 0x01e00000041879f0 */ /* 0x000fe20008001818 */
        /* <DEDUP_REMOVED lines=23> */
[----:B------:R-:W-:Y:S01]  /*1f40*/  BPT.TRAP 0x1 ;  /* 0x000000040000795c */ /* 0x000fe20000300000 */
.L_x_30:
[----:B------:R-:W-:-:S13]  /*1f50*/  ISETP.NE.AND P1, PT, R89, RZ, PT ;  /* 0x000000ff5900720c */ /* 0x000fda0003f25270 */
[----:B01----:R-:W-:-:S05]  /*1f60*/  @P1 LEA R4, R3, UR41, 0x3 ;  /* 0x0000002903041c11 */ /* 0x003fca000f8e18ff */
[----:B------:R-:W-:-:S05]  /*1f70*/  @P1 VIADD R5, R4, 0x18 ;  /* 0x0000001804051836 */ /* 0x000fca0000000000 */
[----:B------:R-:W-:-:S04]  /*1f80*/  @P1 PRMT R5, R88, 0x654, R5 ;  /* 0x0000065458051816 */ /* 0x000fc80000000005 */
[----:B------:R0:W-:Y:S01]  /*1f90*/  @P1 SYNCS.ARRIVE.TRANS64.RED.A1T0 RZ, [R5+URZ], RZ ;  /* 0x000000ff05ff19a7 */ /* 0x0001e2000810043f */
[----:B------:R-:W-:-:S13]  /*1fa0*/  ISETP.GT.U32.AND P1, PT, R23, 0x1, PT ;  /* 0x000000011700780c */ /* 0x000fda0003f24070 */
[----:B0-----:R-:W-:Y:S05]  /*1fb0*/  @P1 BRA `(.L_x_31) ;  /* 0x0000000000041947 */ /* 0x001fea0003800000 */
[----:B------:R-:W-:Y:S01]  /*1fc0*/  BPT.TRAP 0x1 ;  /* 0x000000040000795c */ /* 0x000fe20000300000 */
.L_x_31:
[----:B------:R-:W-:Y:S01]  /*1fd0*/  UIADD3 UR10, UR10, 0x1, URZ ;  /* 0x000000010a0a7890 */ /* 0x000fe2000fffe03f */
[C---:B------:R-:W-:Y:S01]  /*1fe0*/  ISETP.GT.AND P2, PT, R0.reuse, 0x1, PT ;  /* 0x000000010000780c */ /* 0x040fe20003f44270 */
[----:B------:R-:W-:Y:S02]  /*1ff0*/  VIADD R3, R3, 0x1 ;  /* 0x0000000103037836 */ /* 0x000fe40000000000 */
[----:B------:R-:W-:Y:S01]  /*2000*/  UISETP.NE.AND UP0, UPT, UR10, 0x3, UPT ;  /* 0x000000030a00788c */ /* 0x000fe2000bf05270 */
[----:B------:R-:W-:Y:S02]  /*2010*/  VIADD R0, R0, 0xffffffff ;  /* 0xffffffff00007836 */ /* 0x000fe40000000000 */
[C---:B------:R-:W-:Y:S01]  /*2020*/  ISETP.NE.AND P1, PT, R3.reuse, 0x3, PT ;  /* 0x000000030300780c */ /* 0x040fe20003f25270 */
[----:B------:R-:W-:Y:S02]  /*2030*/  USEL UR4, URZ, 0x1, UP0 ;  /* 0x000000013f047887 */ /* 0x000fe40008000000 */
[----:B------:R-:W-:Y:S01]  /*2040*/  USEL UR10, UR10, URZ, UP0 ;  /* 0x0000003f0a0a7287 */ /* 0x000fe20008000000 */
[----:B------:R-:W-:-:S03]  /*2050*/  SEL R3, R3, RZ, P1 ;  /* 0x000000ff03037207 */ /* 0x000fc60000800000 */
[----:B------:R-:W-:Y:S01]  /*2060*/  LOP3.LUT R6, R6, UR4, RZ, 0x3c, !PT ;  /* 0x0000000406067c12 */ /* 0x000fe2000f8e3cff */
[----:B------:R-:W-:Y:S07]  /*2070*/  @P2 BRA `(.L_x_32) ;  /* 0xfffffffc000c2947 */ /* 0x000fee000383ffff */
.L_x_25:
[----:B01----:R-:W0:Y:S01]  /*2080*/  LDC R0, c[0x0][0x28c] ;  /* 0x0000a300ff007b82 */ /* 0x003e220000000800 */
[----:B------:R-:W-:-:S04]  /*2090*/  IMAD.U32 R3, RZ, RZ, UR47 ;  /* 0x0000002fff037e24 */ /* 0x000fc8000f8e00ff */
[----:B------:R1:W-:Y:S01]  /*20a0*/  SYNCS.ARRIVE.TRANS64.A1T0 RZ, [R3+UR46], RZ ;  /* 0x000000ff03ff79a7 */ /* 0x0003e2000810002e */
[----:B0-----:R-:W-:-:S13]  /*20b0*/  ISETP.GE.AND P1, PT, R0, 0x1, PT ;  /* 0x000000010000780c */ /* 0x001fda0003f26270 */
[----:B-1----:R-:W-:Y:S05]  /*20c0*/  @!P1 BRA `(.L_x_33) ;  /* 0x0000000000449947 */ /* 0x002fea0003800000 */
[----:B------:R-:W-:Y:S05]  /*20d0*/  @!P0 BRA `(.L_x_34) ;  /* 0x0000000000048947 */ /* 0x000fea0003800000 */
[----:B------:R-:W-:Y:S01]  /*20e0*/  BPT.TRAP 0x1 ;  /* 0x000000040000795c */ /* 0x000fe20000300000 */
.L_x_34:
[----:B------:R-:W-:-:S13]  /*20f0*/  ISETP.NE.AND P0, PT, R89, RZ, PT ;  /* 0x000000ff5900720c */ /* 0x000fda0003f05270 */
[----:B------:R-:W-:-:S05]  /*2100*/  VOTEU.ANY UP0, P0 ;  /* 0x00000000003f7886 */ /* 0x000fca0000000100 */
[----:B------:R-:W-:-:S06]  /*2110*/  @UP0 UIADD3 UR4, UR38, UR42, URZ ;  /* 0x0000002a26040290 */ /* 0x000fcc000fffe03f */
[----:B------:R-:W-:Y:S02]  /*2120*/  IMAD.U32 R4, RZ, RZ, UR4 ;  /* 0x00000004ff047e24 */ /* 0x000fe4000f8e00ff */
[----:B------:R-:W-:Y:S02]  /*2130*/  IMAD.U32 R3, RZ, RZ, UR4 ;  /* 0x00000004ff037e24 */ /* 0x000fe4000f8e00ff */
[----:B------:R-:W-:-:S05]  /*2140*/  @P0 IMAD.WIDE.U32 R4, R4, -0x55555555, RZ ;  /* 0xaaaaaaab04040825 */ /* 0x000fca00078e00ff */
[----:B------:R-:W-:-:S05]  /*2150*/  @P0 SHF.R.U32.HI R0, RZ, 0x1, R5 ;  /* 0x00000001ff000819 */ /* 0x000fca0000011605 */
[----:B------:R-:W-:-:S05]  /*2160*/  @P0 IMAD R0, R0, -0x3, R3 ;  /* 0xfffffffd00000824 */ /* 0x000fca00078e0203 */
[----:B------:R-:W-:-:S05]  /*2170*/  @P0 LEA R0, R0, UR41, 0x3 ;  /* 0x0000002900000c11 */ /* 0x000fca000f8e18ff */
[----:B------:R-:W-:-:S05]  /*2180*/  @P0 VIADD R3, R0, 0x18 ;  /* 0x0000001800030836 */ /* 0x000fca0000000000 */
[----:B------:R-:W-:-:S04]  /*2190*/  @P0 PRMT R3, R88, 0x654, R3 ;  /* 0x0000065458030816 */ /* 0x000fc80000000003 */
[----:B------:R0:W-:Y:S01]  /*21a0*/  @P0 SYNCS.ARRIVE.TRANS64.RED.A1T0 RZ, [R3+URZ], RZ ;  /* 0x000000ff03ff09a7 */ /* 0x0001e2000810043f */
[----:B------:R-:W-:-:S13]  /*21b0*/  ISETP.GT.U32.AND P0, PT, R23, 0x1, PT ;  /* 0x000000011700780c */ /* 0x000fda0003f04070 */
[----:B0-----:R-:W-:Y:S05]  /*21c0*/  @P0 BRA `(.L_x_33) ;  /* 0x0000000000040947 */ /* 0x001fea0003800000 */
[----:B------:R-:W-:Y:S01]  /*21d0*/  BPT.TRAP 0x1 ;  /* 0x000000040000795c */ /* 0x000fe20000300000 */
.L_x_33:
[----:B------:R-:W-:Y:S01]  /*21e0*/  SHF.L.U32 R0, R105, 0x1f, RZ ;  /* 0x0000001f69007819 */ /* 0x000fe200000006ff */
[----:B------:R-:W-:Y:S01]  /*21f0*/  UIADD3 UR38, UR38, UR45, URZ ;  /* 0x0000002d26267290 */ /* 0x000fe2000fffe03f */
[----:B------:R-:W-:Y:S01]  /*2200*/  SHF.R.S32.HI R9, RZ, 0x1f, R19 ;  /* 0x0000001fff097819 */ /* 0x000fe20000011413 */
[----:B------:R-:W-:Y:S01]  /*2210*/  UISETP.GE.U32.AND UP1, UPT, UR45, 0x3, UPT ;  /* 0x000000032d00788c */ /* 0x000fe2000bf26070 */
[----:B------:R-:W0:Y:S01]  /*2220*/  SYNCS.PHASECHK.TRANS64.TRYWAIT P0, [UR43+0x8], R0 ;  /* 0x00000800ff0075a7 */ /* 0x000e22000800016b */
[----:B------:R-:W-:-:S04]  /*2230*/  UISETP.GT.U32.AND UP0, UPT, UR38, 0x2, UPT ;  /* 0x000000022600788c */ /* 0x000fc8000bf04070 */
[----:B------:R-:W-:-:S04]  /*2240*/  UISETP.LT.U32.AND UP0, UPT, UR45, 0x3, UP0 ;  /* 0x000000032d00788c */ /* 0x000fc80008701070 */
[----:B------:R-:W-:Y:S02]  /*2250*/  USEL UR6, URZ, 0x1, !UP0 ;  /* 0x000000013f067887 */ /* 0x000fe4000c000000 */
[----:B------:R-:W-:Y:S02]  /*2260*/  @UP1 UIMAD.WIDE.U32 UR4, UR38, -0x55555555, URZ ;  /* 0xaaaaaaab260418a5 */ /* 0x000fe4000f8e003f */
[----:B------:R-:W-:Y:S02]  /*2270*/  ULOP3.LUT UR39, UR39, UR6, URZ, 0x3c, !UPT ;  /* 0x0000000627277292 */ /* 0x000fe4000f8e3c3f */
[----:B------:R-:W-:-:S04]  /*2280*/  @UP1 USHF.R.U32.HI UR4, URZ, 0x1, UR5 ;  /* 0x000000013f041899 */ /* 0x000fc80008011605 */
[----:B------:R-:W-:Y:S01]  /*2290*/  @UP1 ULOP3.LUT UR39, UR39, 0x1, UR4, 0x78, !UPT ;  /* 0x0000000127271892 */ /* 0x000fe2000f8e7804 */
[----:B0-----:R-:W-:Y:S11]  /*22a0*/  @!P0 BRA `(.L_x_35) ;  /* 0x0000005800288947 */ /* 0x001ff60003800000 */
.L_x_188:
[----:B------:R-:W-:Y:S01]  /*22b0*/  ULDC.64 UR4, c[0x0][0x5d0] ;  /* 0x0001740000047ab9 */ /* 0x000fe20000000a00 */
[----:B------:R-:W-:Y:S01]  /*22c0*/  ULDC UR6, c[0x0][0x284] ;  /* 0x0000a10000067ab9 */ /* 0x000fe20000000800 */
[----:B0-----:R-:W-:Y:S02]  /*22d0*/  IMAD R0, R9, UR4, RZ ;  /* 0x0000000409007c24 */ /* 0x001fe4000f8e02ff */
[----:B------:R-:W-:Y:S02]  /*22e0*/  IMAD.SHL.U32 R12, R18, 0x80, RZ ;  /* 0x00000080120c7824 */ /* 0x000fe400078e00ff */
[C---:B------:R-:W-:Y:S02]  /*22f0*/  IMAD R3, R19.reuse, UR5, R0 ;  /* 0x0000000513037c24 */ /* 0x040fe4000f8e0200 */
[----:B------:R-:W-:Y:S01]  /*2300*/  IMAD.SHL.U32 R0, R22, 0x40, RZ ;  /* 0x0000004016007824 */ /* 0x000fe200078e00ff */
[----:B------:R-:W-:Y:S01]  /*2310*/  SHF.R.S32.HI R13, RZ, 0x1f, R12 ;  /* 0x0000001fff0d7819 */ /* 0x000fe2000001140c */
[----:B------:R-:W-:Y:S01]  /*2320*/  IMAD.WIDE.U32 R4, R19, UR4, R94 ;  /* 0x0000000413047c25 */ /* 0x000fe2000f8e005e */
[----:B------:R-:W-:-:S02]  /*2330*/  ULDC.64 UR4, c[0x0][0x5c8] ;  /* 0x0001720000047ab9 */ /* 0x000fc40000000a00 */
[----:B------:R-:W-:Y:S01]  /*2340*/  ISETP.GE.AND P0, PT, R0, UR6, PT ;  /* 0x0000000600007c0c */ /* 0x000fe2000bf06270 */
[----:B------:R-:W-:Y:S01]  /*2350*/  ULDC UR6, c[0x0][0x288] ;  /* 0x0000a20000067ab9 */ /* 0x000fe20000000800 */
[----:B------:R-:W-:Y:S01]  /*2360*/  IADD3 R4, P1, R12, R4, RZ ;  /* 0x000000040c047210 */ /* 0x000fe20007f3e0ff */
[----:B------:R-:W-:Y:S01]  /*2370*/  IMAD.WIDE R20, R22, 0x40, R92 ;  /* 0x0000004016147825 */ /* 0x000fe200078e025c */
[----:B------:R-:W-:Y:S02]  /*2380*/  ISETP.GE.OR P0, PT, R12, UR6, P0 ;  /* 0x000000060c007c0c */ /* 0x000fe40008706670 */
[----:B------:R-:W-:Y:S01]  /*2390*/  IADD3.X R5, R13, R5, R3, P1, !PT ;  /* 0x000000050d057210 */ /* 0x000fe20000ffe403 */
[----:B------:R-:W-:-:S04]  /*23a0*/  IMAD R7, R21, UR4, RZ ;  /* 0x0000000415077c24 */ /* 0x000fc8000f8e02ff */
[C---:B------:R-:W-:Y:S02]  /*23b0*/  IMAD R7, R20.reuse, UR5, R7 ;  /* 0x0000000514077c24 */ /* 0x040fe4000f8e0207 */
[----:B------:R-:W-:-:S04]  /*23c0*/  IMAD.WIDE.U32 R106, R20, UR4, R4 ;  /* 0x00000004146a7c25 */ /* 0x000fc8000f8e0004 */
[----:B------:R-:W-:Y:S05]  /*23d0*/  @P0 BRA `(.L_x_36) ;  /* 0x0000003c00dc0947 */ /* 0x000fea0003800000 */
[----:B-----5:R-:W-:Y:S01]  /*23e0*/  FSETP.NEU.AND P0, PT, R91, RZ, PT ;  /* 0x000000ff5b00720b */ /* 0x020fe20003f0d000 */
[----:B------:R-:W-:Y:S01]  /*23f0*/  IMAD.IADD R3, R99, 0x1, -R12 ;  /* 0x0000000163037824 */ /* 0x000fe200078e0a0c */
[----:B------:R-:W-:Y:S01]  /*2400*/  BSSY B0, `(.L_x_36) ;  /* 0x00003f4000007945 */ /* 0x000fe20003800000 */
[----:B------:R-:W-:Y:S02]  /*2410*/  IMAD.IADD R0, R103, 0x1, -R0 ;  /* 0x0000000167007824 */ /* 0x000fe400078e0a00 */
[----:B------:R-:W-:Y:S01]  /*2420*/  IMAD.IADD R115, R107, 0x1, R7 ;  /* 0x000000016b737824 */ /* 0x000fe200078e0207 */
[----:B------:R-:W-:-:S04]  /*2430*/  ISETP.GT.AND P2, PT, R3, RZ, PT ;  /* 0x000000ff0300720c */ /* 0x000fc80003f44270 */
[----:B------:R-:W-:-:S03]  /*2440*/  ISETP.GT.AND P1, PT, R0, RZ, P2 ;  /* 0x000000ff0000720c */ /* 0x000fc60001724270 */
[----:B------:R-:W-:Y:S10]  /*2450*/  @!P0 BRA `(.L_x_37) ;  /* 0x0000002c00208947 */ /* 0x000ff40003800000 */
[----:B------:R-:W0:Y:S01]  /*2460*/  LDC.64 R108, c[0x0][0x5b8] ;  /* 0x00016e00ff6c7b82 */ /* 0x000e220000000a00 */
[----:B------:R-:W-:-:S07]  /*2470*/  ULDC.64 UR4, c[0x0][0x5c0] ;  /* 0x0001700000047ab9 */ /* 0x000fce0000000a00 */
[----:B------:R-:W1:Y:S08]  /*2480*/  LDC.64 R110, c[0x0][0x5b0] ;  /* 0x00016c00ff6e7b82 */ /* 0x000e700000000a00 */
[----:B------:R-:W2:Y:S01]  /*2490*/  LDC.64 R112, c[0x0][0x5a8] ;  /* 0x00016a00ff707b82 */ /* 0x000ea20000000a00 */
[-C--:B0-----:R-:W-:Y:S02]  /*24a0*/  IMAD R6, R9, R108.reuse, RZ ;  /* 0x0000006c09067224 */ /* 0x081fe400078e02ff */
[----:B------:R-:W-:-:S04]  /*24b0*/  IMAD.WIDE.U32 R4, R19, R108, R94 ;  /* 0x0000006c13047225 */ /* 0x000fc800078e005e */
[----:B------:R-:W-:Y:S01]  /*24c0*/  IMAD R107, R19, R109, R6 ;  /* 0x0000006d136b7224 */ /* 0x000fe200078e0206 */
[----:B------:R-:W-:Y:S01]  /*24d0*/  IADD3 R6, P0, R12, R4, RZ ;  /* 0x000000040c067210 */ /* 0x000fe20007f1e0ff */
[----:B-1----:R-:W-:-:S03]  /*24e0*/  IMAD R4, R21, R110, RZ ;  /* 0x0000006e15047224 */ /* 0x002fc600078e02ff */
[----:B------:R-:W-:Y:S01]  /*24f0*/  IADD3.X R7, R13, R5, R107, P0, !PT ;  /* 0x000000050d077210 */ /* 0x000fe200007fe46b */
[C---:B------:R-:W-:Y:S02]  /*2500*/  IMAD R109, R20.reuse, R111, R4 ;  /* 0x0000006f146d7224 */ /* 0x040fe400078e0204 */
[----:B------:R-:W-:-:S04]  /*2510*/  IMAD.WIDE.U32 R4, R20, R110, R6 ;  /* 0x0000006e14047225 */ /* 0x000fc800078e0006 */
[----:B------:R-:W-:Y:S01]  /*2520*/  IMAD.IADD R5, R5, 0x1, R109 ;  /* 0x0000000105057824 */ /* 0x000fe200078e026d */
[----:B--2---:R-:W-:-:S04]  /*2530*/  LEA R10, P0, R4, R112, 0x1 ;  /* 0x00000070040a7211 */ /* 0x004fc800078008ff */
[----:B------:R-:W-:-:S05]  /*2540*/  LEA.HI.X R11, R4, R113, R5, 0x1, P0 ;  /* 0x00000071040b7211 */ /* 0x000fca00000f0c05 */
[----:B------:R-:W2:Y:S01]  /*2550*/  @P1 LDG.E.LTC128B.U16 R18, desc[UR36][R10.64] ;  /* 0x000000240a121981 */ /* 0x000ea2000c1e1520 */
[----:B------:R-:W-:Y:S01]  /*2560*/  IMAD.WIDE.U32 R4, R20, R110, R12 ;  /* 0x0000006e14047225 */ /* 0x000fe200078e000c */
[----:B------:R-:W-:Y:S02]  /*2570*/  BSSY B1, `(.L_x_38) ;  /* 0x0000015000017945 */ /* 0x000fe40003800000 */
[----:B------:R-:W-:-:S04]  /*2580*/  IADD3 R14, P0, R94, R4, RZ ;  /* 0x000000045e0e7210 */ /* 0x000fc80007f1e0ff */
[----:B------:R-:W-:Y:S02]  /*2590*/  IADD3.X R15, R95, R109, R5, P0, !PT ;  /* 0x0000006d5f0f7210 */ /* 0x000fe400007fe405 */
[----:B------:R-:W-:Y:S01]  /*25a0*/  LEA R8, P0, R106, UR4, 0x1 ;  /* 0x000000046a087c11 */ /* 0x000fe2000f8008ff */
[----:B------:R-:W-:-:S03]  /*25b0*/  IMAD.WIDE.U32 R14, R19, R108, R14 ;  /* 0x0000006c130e7225 */ /* 0x000fc600078e000e */
[----:B------:R-:W-:Y:S02]  /*25c0*/  LEA.HI.X R9, R106, UR5, R115, 0x1, P0 ;  /* 0x000000056a097c11 */ /* 0x000fe400080f0c73 */
[----:B------:R-:W-:-:S04]  /*25d0*/  ISETP.GT.AND P0, PT, R3, 0x1, PT ;  /* 0x000000010300780c */ /* 0x000fc80003f04270 */
[----:B------:R-:W-:Y:S01]  /*25e0*/  ISETP.GT.AND P3, PT, R0, RZ, P0 ;  /* 0x000000ff0000720c */ /* 0x000fe20000764270 */
[----:B--2---:R-:W-:-:S04]  /*25f0*/  IMAD.U32 R4, R18, 0x10000, RZ ;  /* 0x0001000012047824 */ /* 0x004fc800078e00ff */
[----:B------:R-:W-:Y:S01]  /*2600*/  FMUL R5, R4, R91 ;  /* 0x0000005b04057220 */ /* 0x000fe20000400000 */
[----:B------:R-:W-:-:S03]  /*2610*/  LEA R4, P4, R14, R112, 0x1 ;  /* 0x000000700e047211 */ /* 0x000fc600078808ff */
[----:B------:R-:W-:-:S05]  /*2620*/  FFMA R5, R24, R90, R5 ;  /* 0x0000005a18057223 */ /* 0x000fca0000000005 */
[----:B------:R-:W-:Y:S01]  /*2630*/  F2FP.BF16.F32.PACK_AB R10, RZ, R5 ;  /* 0x00000005ff0a723e */ /* 0x000fe200000010ff */
[----:B------:R-:W-:-:S03]  /*2640*/  IMAD.IADD R5, R107, 0x1, R15 ;  /* 0x000000016b057824 */ /* 0x000fc600078e020f */
[----:B------:R-:W-:Y:S01]  /*2650*/  PRMT R11, R10, 0x7610, R11 ;  /* 0x000076100a0b7816 */ /* 0x000fe2000000000b */
[----:B------:R-:W-:Y:S01]  /*2660*/  IMAD.SHL.U32 R10, R110, 0x8, RZ ;  /* 0x000000086e0a7824 */ /* 0x000fe200078e00ff */
[----:B------:R-:W-:-:S03]  /*2670*/  LEA.HI.X R5, R14, R113, R5, 0x1, P4 ;  /* 0x000000710e057211 */ /* 0x000fc600020f0c05 */
[----:B------:R0:W-:Y:S02]  /*2680*/  @P1 STG.E.U16 desc[UR36][R8.64], R11 ;  /* 0x0000000b08001986 */ /* 0x0001e4000c101524 */
[----:B0-----:R-:W-:Y:S01]  /*2690*/  SHF.L.U64.HI R11, R110, 0x3, R111 ;  /* 0x000000036e0b7819 */ /* 0x001fe2000001026f */
[----:B------:R-:W-:Y:S06]  /*26a0*/  @!P3 BRA `(.L_x_39) ;  /* 0x000000000004b947 */ /* 0x000fec0003800000 */
[----:B------:R0:W5:Y:S02]  /*26b0*/  LDG.E.LTC128B.U16 R18, desc[UR36][R4.64+0x2] ;  /* 0x0000022404127981 */ /* 0x000164000c1e1520 */
.L_x_39:
[----:B------:R-:W-:Y:S05]  /*26c0*/  BSYNC B1 ;  /* 0x0000000000017941 */ /* 0x000fea0003800000 */
.L_x_38:
[----:B------:R-:W-:Y:S01]  /*26d0*/  IMAD.WIDE.U32 R10, R20, R110, R10 ;  /* 0x0000006e140a7225 */ /* 0x000fe200078e000a */
[----:B------:R-:W-:-:S03]  /*26e0*/  ISETP.GT.AND P2, PT, R0, 0x8, P2 ;  /* 0x000000080000780c */ /* 0x000fc60001744270 */
[----:B-----5:R-:W-:Y:S01]  /*26f0*/  IMAD.U32 R14, R18, 0x10000, RZ ;  /* 0x00010000120e7824 */ /* 0x020fe200078e00ff */
[----:B------:R-:W-:Y:S01]  /*2700*/  IADD3 R6, P1, R6, R10, RZ ;  /* 0x0000000a06067210 */ /* 0x000fe20007f3e0ff */
[----:B------:R-:W-:Y:S02]  /*2710*/  IMAD.IADD R109, R109, 0x1, R11 ;  /* 0x000000016d6d7824 */ /* 0x000fe400078e020b */
[----:B------:R-:W-:Y:S02]  /*2720*/  FMUL R14, R14, R91 ;  /* 0x0000005b0e0e7220 */ /* 0x000fe40000400000 */
[----:B------:R-:W-:Y:S02]  /*2730*/  IMAD.X R7, R109, 0x1, R7, P1 ;  /* 0x000000016d077824 */ /* 0x000fe400008e0607 */
[----:B------:R-:W-:Y:S01]  /*2740*/  FFMA R25, R25, R90, R14 ;  /* 0x0000005a19197223 */ /* 0x000fe2000000000e */
[----:B------:R-:W-:-:S04]  /*2750*/  LEA R14, P1, R6, R112, 0x1 ;  /* 0x00000070060e7211 */ /* 0x000fc800078208ff */
[----:B------:R-:W-:Y:S01]  /*2760*/  LEA.HI.X R15, R6, R113, R7, 0x1, P1 ;  /* 0x00000071060f7211 */ /* 0x000fe200008f0c07 */
[----:B------:R-:W-:Y:S01]  /*2770*/  @P3 IMAD.MOV.U32 R6, RZ, RZ, R8 ;  /* 0x000000ffff063224 */ /* 0x000fe200078e0008 */
[----:B------:R-:W-:Y:S01]  /*2780*/  F2FP.BF16.F32.PACK_AB R25, RZ, R25 ;  /* 0x00000019ff19723e */ /* 0x000fe200000010ff */
[----:B------:R-:W-:-:S05]  /*2790*/  @P3 IMAD.MOV.U32 R7, RZ, RZ, R9 ;  /* 0x000000ffff073224 */ /* 0x000fca00078e0009 */
[----:B------:R1:W-:Y:S04]  /*27a0*/  @P3 STG.E.U16 desc[UR36][R6.64+0x2], R25 ;  /* 0x0000021906003986 */ /* 0x0003e8000c101524 */
[----:B------:R-:W2:Y:S01]  /*27b0*/  @P2 LDG.E.LTC128B.U16 R18, desc[UR36][R14.64] ;  /* 0x000000240e122981 */ /* 0x000ea2000c1e1520 */
[----:B------:R-:W-:Y:S01]  /*27c0*/  IADD3 R12, P1, P3, R94, R10, R12 ;  /* 0x0000000a5e0c7210 */ /* 0x000fe20007b3e00c */
[----:B------:R-:W-:Y:S01]  /*27d0*/  BSSY B1, `(.L_x_40) ;  /* 0x0000011000017945 */ /* 0x000fe20003800000 */
[----:B------:R-:W-:Y:S02]  /*27e0*/  ISETP.GT.AND P0, PT, R0, 0x8, P0 ;  /* 0x000000080000780c */ /* 0x000fe40000704270 */
[----:B------:R-:W-:-:S03]  /*27f0*/  IADD3.X R13, R95, R109, R13, P1, P3 ;  /* 0x0000006d5f0d7210 */ /* 0x000fc60000fe640d */
[----:B------:R-:W-:Y:S01]  /*2800*/  IMAD.WIDE.U32 R12, R19, R108, R12 ;  /* 0x0000006c130c7225 */ /* 0x000fe200078e000c */
[----:B------:R-:W-:-:S03]  /*2810*/  SHF.L.U64.HI R19, R96, 0x1, R97 ;  /* 0x0000000160137819 */ /* 0x000fc60000010261 */
[----:B------:R-:W-:Y:S01]  /*2820*/  IMAD.IADD R13, R107, 0x1, R13 ;  /* 0x000000016b0d7824 */ /* 0x000fe200078e020d */
[----:B-1----:R-:W-:-:S04]  /*2830*/  LEA R6, P3, R12, R112, 0x1 ;  /* 0x000000700c067211 */ /* 0x002fc800078608ff */
[----:B------:R-:W-:Y:S01]  /*2840*/  LEA.HI.X R7, R12, R113, R13, 0x1, P3 ;  /* 0x000000710c077211 */ /* 0x000fe200018f0c0d */
[----:B--2---:R-:W-:-:S04]  /*2850*/  IMAD.U32 R10, R18, 0x10000, RZ ;  /* 0x00010000120a7824 */ /* 0x004fc800078e00ff */
[----:B------:R-:W-:Y:S01]  /*2860*/  FMUL R11, R10, R91 ;  /* 0x0000005b0a0b7220 */ /* 0x000fe20000400000 */
[----:B------:R-:W-:-:S03]  /*2870*/  LEA R10, P1, R96, R8, 0x1 ;  /* 0x00000008600a7211 */ /* 0x000fc600078208ff */
[----:B------:R-:W-:-:S05]  /*2880*/  FFMA R11, R26, R90, R11 ;  /* 0x0000005a1a0b7223 */ /* 0x000fca000000000b */
[----:B------:R-:W-:Y:S01]  /*2890*/  F2FP.BF16.F32.PACK_AB R14, RZ, R11 ;  /* 0x0000000bff0e723e */ /* 0x000fe200000010ff */
[----:B------:R-:W-:-:S05]  /*28a0*/  IMAD.X R11, R19, 0x1, R9, P1 ;  /* 0x00000001130b7824 */ /* 0x000fca00008e0609 */
[----:B------:R1:W-:Y:S01]  /*28b0*/  @P2 STG.E.U16 desc[UR36][R10.64], R14 ;  /* 0x0000000e0a002986 */ /* 0x0003e2000c101524 */
[----:B------:R-:W-:Y:S05]  /*28c0*/  @!P0 BRA `(.L_x_41) ;  /* 0x0000000000048947 */ /* 0x000fea0003800000 */
[----:B------:R2:W5:Y:S02]  /*28d0*/  LDG.E.LTC128B.U16 R18, desc[UR36][R6.64+0x2] ;  /* 0x0000022406127981 */ /* 0x000564000c1e1520 */
.L_x_41:
[----:B------:R-:W-:Y:S05]  /*28e0*/  BSYNC B1 ;  /* 0x0000000000017941 */ /* 0x000fea0003800000 */
.L_x_40:
[----:B-----5:R-:W-:Y:S01]  /*28f0*/  IMAD.U32 R12, R18, 0x10000, RZ ;  /* 0x00010000120c7824 */ /* 0x020fe200078e00ff */
[----:B------:R-:W-:Y:S01]  /*2900*/  ISETP.GT.AND P1, PT, R3, 0x8, PT ;  /* 0x000000080300780c */ /* 0x000fe20003f24270 */
[----:B------:R-:W-:Y:S02]  /*2910*/  BSSY B1, `(.L_x_42) ;  /* 0x0000008000017945 */ /* 0x000fe40003800000 */
[----:B------:R-:W-:Y:S01]  /*2920*/  FMUL R12, R12, R91 ;  /* 0x0000005b0c0c7220 */ /* 0x000fe20000400000 */
[----:B------:R-:W-:-:S03]  /*2930*/  ISETP.GT.AND P2, PT, R0, RZ, P1 ;  /* 0x000000ff0000720c */ /* 0x000fc60000f44270 */
[----:B------:R-:W-:-:S05]  /*2940*/  FFMA R12, R27, R90, R12 ;  /* 0x0000005a1b0c7223 */ /* 0x000fca000000000c */
[----:B------:R-:W-:-:S05]  /*2950*/  F2FP.BF16.F32.PACK_AB R12, RZ, R12 ;  /* 0x0000000cff0c723e */ /* 0x000fca00000010ff */
[----:B------:R3:W-:Y:S01]  /*2960*/  @P0 STG.E.U16 desc[UR36][R10.64+0x2], R12 ;  /* 0x0000020c0a000986 */ /* 0x0007e2000c101524 */
[----:B------:R-:W-:Y:S05]  /*2970*/  @!P2 BRA `(.L_x_43) ;  /* 0x000000000004a947 */ /* 0x000fea0003800000 */
[----:B------:R4:W5:Y:S02]  /*2980*/  LDG.E.LTC128B.U16 R18, desc[UR36][R4.64+0x10] ;  /* 0x0000102404127981 */ /* 0x000964000c1e1520 */
.L_x_43:
[----:B------:R-:W-:Y:S05]  /*2990*/  BSYNC B1 ;  /* 0x0000000000017941 */ /* 0x000fea0003800000 */
.L_x_42:
[----:B---3-5:R-:W-:Y:S01]  /*29a0*/  IMAD.U32 R12, R18, 0x10000, RZ ;  /* 0x00010000120c7824 */ /* 0x028fe200078e00ff */
        /* <DEDUP_REMOVED lines=9> */
.L_x_45:
[----:B------:R-:W-:Y:S05]  /*2a40*/  BSYNC B1 ;  /* 0x0000000000017941 */ /* 0x000fea0003800000 */
.L_x_44:
[----:B-----5:R-:W-:Y:S01]  /*2a50*/  IMAD.U32 R12, R18, 0x10000, RZ ;  /* 0x00010000120c7824 */ /* 0x020fe200078e00ff */
[----:B------:R-:W-:Y:S01]  /*2a60*/  ISETP.GT.AND P1, PT, R0, 0x8, P1 ;  /* 0x000000080000780c */ /* 0x000fe20000f24270 */
[----:B------:R-:W-:Y:S02]  /*2a70*/  BSSY B1, `(.L_x_46) ;  /* 0x0000007000017945 */ /* 0x000fe40003800000 */
[----:B------:R-:W-:-:S04]  /*2a80*/  FMUL R12, R12, R91 ;  /* 0x0000005b0c0c7220 */ /* 0x000fc80000400000 */
[----:B------:R-:W-:-:S05]  /*2a90*/  FFMA R12, R29, R90, R12 ;  /* 0x0000005a1d0c7223 */ /* 0x000fca000000000c */
[----:B------:R-:W-:-:S05]  /*2aa0*/  F2FP.BF16.F32.PACK_AB R12, RZ, R12 ;  /* 0x0000000cff0c723e */ /* 0x000fca00000010ff */
[----:B------:R0:W-:Y:S01]  /*2ab0*/  @P3 STG.E.U16 desc[UR36][R8.64+0x12], R12 ;  /* 0x0000120c08003986 */ /* 0x0001e2000c101524 */
[----:B------:R-:W-:Y:S05]  /*2ac0*/  @!P1 BRA `(.L_x_47) ;  /* 0x0000000000049947 */ /* 0x000fea0003800000 */
[----:B------:R0:W5:Y:S02]  /*2ad0*/  LDG.E.LTC128B.U16 R18, desc[UR36][R6.64+0x10] ;  /* 0x0000102406127981 */ /* 0x000164000c1e1520 */
.L_x_47:
[----:B------:R-:W-:Y:S05]  /*2ae0*/  BSYNC B1 ;  /* 0x0000000000017941 */ /* 0x000fea0003800000 */
.L_x_46:
[----:B0----5:R-:W-:Y:S01]  /*2af0*/  IMAD.U32 R12, R18, 0x10000, RZ ;  /* 0x00010000120c7824 */ /* 0x021fe200078e00ff */
[----:B------:R-:W-:Y:S01]  /*2b00*/  ISETP.GT.AND P0, PT, R0, 0x8, P0 ;  /* 0x000000080000780c */ /* 0x000fe20000704270 */
[----:B------:R-:W-:Y:S02]  /*2b10*/  BSSY B1, `(.L_x_48) ;  /* 0x0000007000017945 */ /* 0x000fe40003800000 */
[----:B---3--:R-:W-:-:S04]  /*2b20*/  FMUL R13, R12, R91 ;  /* 0x0000005b0c0d7220 */ /* 0x008fc80000400000 */
[----:B------:R-:W-:-:S05]  /*2b30*/  FFMA R13, R30, R90, R13 ;  /* 0x0000005a1e0d7223 */ /* 0x000fca000000000d */
[----:B------:R-:W-:-:S05]  /*2b40*/  F2FP.BF16.F32.PACK_AB R13, RZ, R13 ;  /* 0x0000000dff0d723e */ /* 0x000fca00000010ff */
[----:B------:R0:W-:Y:S01]  /*2b50*/  @P1 STG.E.U16 desc[UR36][R10.64+0x10], R13 ;  /* 0x0000100d0a001986 */ /* 0x0001e2000c101524 */
[----:B------:R-:W-:Y:S05]  /*2b60*/  @!P0 BRA `(.L_x_49) ;  /* 0x0000000000048947 */ /* 0x000fea0003800000 */
[----:B------:R3:W5:Y:S02]  /*2b70*/  LDG.E.LTC128B.U16 R18, desc[UR36][R6.64+0x12] ;  /* 0x0000122406127981 */ /* 0x000764000c1e1520 */
.L_x_49:
[----:B------:R-:W-:Y:S05]  /*2b80*/  BSYNC B1 ;  /* 0x0000000000017941 */ /* 0x000fea0003800000 */
.L_x_48:
        /* <DEDUP_REMOVED lines=10> */
.L_x_51:
[----:B------:R-:W-:Y:S05]  /*2c30*/  BSYNC B1 ;  /* 0x0000000000017941 */ /* 0x000fea0003800000 */
.L_x_50:
[----:B0----5:R-:W-:Y:S01]  /*2c40*/  IMAD.U32 R12, R18, 0x10000, RZ ;  /* 0x00010000120c7824 */ /* 0x021fe200078e00ff */
        /* <DEDUP_REMOVED lines=9> */
.L_x_53:
[----:B------:R-:W-:Y:S05]  /*2ce0*/  BSYNC B1 ;  /* 0x0000000000017941 */ /* 0x000fea0003800000 */
.L_x_52:
        /* <DEDUP_REMOVED lines=9> */
.L_x_55:
[----:B------:R-:W-:Y:S05]  /*2d80*/  BSYNC B1 ;  /* 0x0000000000017941 */ /* 0x000fea0003800000 */
.L_x_54:
[----:B0----5:R-:W-:Y:S01]  /*2d90*/  IMAD.U32 R12, R18, 0x10000, RZ ;  /* 0x00010000120c7824 */ /* 0x021fe200078e00ff */
        /* <DEDUP_REMOVED lines=8> */
.L_x_57:
[----:B------:R-:W-:Y:S05]  /*2e20*/  BSYNC B1 ;  /* 0x0000000000017941 */ /* 0x000fea0003800000 */
.L_x_56:
        /* <DEDUP_REMOVED lines=10> */
.L_x_59:
[----:B------:R-:W-:Y:S05]  /*2ed0*/  BSYNC B1 ;  /* 0x0000000000017941 */ /* 0x000fea0003800000 */
.L_x_58:
        /* <DEDUP_REMOVED lines=10> */
.L_x_61:
[----:B------:R-:W-:Y:S05]  /*2f80*/  BSYNC B1 ;  /* 0x0000000000017941 */ /* 0x000fea0003800000 */
.L_x_60:
        /* <DEDUP_REMOVED lines=9> */
.L_x_63:
[----:B------:R-:W-:Y:S05]  /*3020*/  BSYNC B1 ;  /* 0x0000000000017941 */ /* 0x000fea0003800000 */
.L_x_62:
        /* <DEDUP_REMOVED lines=9> */
.L_x_65:
[----:B------:R-:W-:Y:S05]  /*30c0*/  BSYNC B1 ;  /* 0x0000000000017941 */ /* 0x000fea0003800000 */
.L_x_64:
        /* <DEDUP_REMOVED lines=10> */
.L_x_67:
[----:B------:R-:W-:Y:S05]  /*3170*/  BSYNC B1 ;  /* 0x0000000000017941 */ /* 0x000fea0003800000 */
.L_x_66:
        /* <DEDUP_REMOVED lines=10> */
.L_x_69:
[----:B------:R-:W-:Y:S05]  /*3220*/  BSYNC B1 ;  /* 0x0000000000017941 */ /* 0x000fea0003800000 */
.L_x_68:
        /* <DEDUP_REMOVED lines=9> */
.L_x_71:
[----:B------:R-:W-:Y:S05]  /*32c0*/  BSYNC B1 ;  /* 0x0000000000017941 */ /* 0x000fea0003800000 */
.L_x_70:
        /* <DEDUP_REMOVED lines=9> */
.L_x_73:
[----:B------:R-:W-:Y:S05]  /*3360*/  BSYNC B1 ;  /* 0x0000000000017941 */ /* 0x000fea0003800000 */
.L_x_72:
        /* <DEDUP_REMOVED lines=10> */
.L_x_75:
[----:B------:R-:W-:Y:S05]  /*3410*/  BSYNC B1 ;  /* 0x0000000000017941 */ /* 0x000fea0003800000 */
.L_x_74:
        /* <DEDUP_REMOVED lines=10> */
.L_x_77:
[----:B------:R-:W-:Y:S05]  /*34c0*/  BSYNC B1 ;  /* 0x0000000000017941 */ /* 0x000fea0003800000 */
.L_x_76:
        /* <DEDUP_REMOVED lines=9> */
.L_x_79:
[----:B------:R-:W-:Y:S05]  /*3560*/  BSYNC B1 ;  /* 0x0000000000017941 */ /* 0x000fea0003800000 */
.L_x_78:
        /* <DEDUP_REMOVED lines=9> */
.L_x_81:
[----:B------:R-:W-:Y:S05]  /*3600*/  BSYNC B1 ;  /* 0x0000000000017941 */ /* 0x000fea0003800000 */
.L_x_80:
        /* <DEDUP_REMOVED lines=10> */
.L_x_83:
[----:B------:R-:W-:Y:S05]  /*36b0*/  BSYNC B1 ;  /* 0x0000000000017941 */ /* 0x000fea0003800000 */
.L_x_82:
        /* <DEDUP_REMOVED lines=10> */
.L_x_85:
[----:B------:R-:W-:Y:S05]  /*3760*/  BSYNC B1 ;  /* 0x0000000000017941 */ /* 0x000fea0003800000 */
.L_x_84:
        /* <DEDUP_REMOVED lines=9> */
.L_x_87:
[----:B------:R-:W-:Y:S05]  /*3800*/  BSYNC B1 ;  /* 0x0000000000017941 */ /* 0x000fea0003800000 */
.L_x_86:
        /* <DEDUP_REMOVED lines=9> */
.L_x_89:
[----:B------:R-:W-:Y:S05]  /*38a0*/  BSYNC B1 ;  /* 0x0000000000017941 */ /* 0x000fea0003800000 */
.L_x_88:
        /* <DEDUP_REMOVED lines=10> */
.L_x_91:
[----:B------:R-:W-:Y:S05]  /*3950*/  BSYNC B1 ;  /* 0x0000000000017941 */ /* 0x000fea0003800000 */
.L_x_90:
        /* <DEDUP_REMOVED lines=10> */
.L_x_93:
[----:B------:R-:W-:Y:S05]  /*3a00*/  BSYNC B1 ;  /* 0x0000000000017941 */ /* 0x000fea0003800000 */
.L_x_92:
        /* <DEDUP_REMOVED lines=9> */
.L_x_95:
[----:B------:R-:W-:Y:S05]  /*3aa0*/  BSYNC B1 ;  /* 0x0000000000017941 */ /* 0x000fea0003800000 */
.L_x_94:
        /* <DEDUP_REMOVED lines=9> */
.L_x_97:
[----:B------:R-:W-:Y:S05]  /*3b40*/  BSYNC B1 ;  /* 0x0000000000017941 */ /* 0x000fea0003800000 */
.L_x_96:
        /* <DEDUP_REMOVED lines=10> */
.L_x_99:
[----:B------:R-:W-:Y:S05]  /*3bf0*/  BSYNC B1 ;  /* 0x0000000000017941 */ /* 0x000fea0003800000 */
.L_x_98:
        /* <DEDUP_REMOVED lines=10> */
.L_x_101:
[----:B------:R-:W-:Y:S05]  /*3ca0*/  BSYNC B1 ;  /* 0x0000000000017941 */ /* 0x000fea0003800000 */
.L_x_100:
        /* <DEDUP_REMOVED lines=9> */
.L_x_103:
[----:B------:R-:W-:Y:S05]  /*3d40*/  BSYNC B1 ;  /* 0x0000000000017941 */ /* 0x000fea0003800000 */
.L_x_102:
        /* <DEDUP_REMOVED lines=9> */
.L_x_105:
[----:B------:R-:W-:Y:S05]  /*3de0*/  BSYNC B1 ;  /* 0x0000000000017941 */ /* 0x000fea0003800000 */
.L_x_104:
        /* <DEDUP_REMOVED lines=10> */
.L_x_107:
[----:B------:R-:W-:Y:S05]  /*3e90*/  BSYNC B1 ;  /* 0x0000000000017941 */ /* 0x000fea0003800000 */
.L_x_106:
        /* <DEDUP_REMOVED lines=10> */
.L_x_109:
[----:B------:R-:W-:Y:S05]  /*3f40*/  BSYNC B1 ;  /* 0x0000000000017941 */ /* 0x000fea0003800000 */
.L_x_108:
        /* <DEDUP_REMOVED lines=9> */
.L_x_111:
[----:B------:R-:W-:Y:S05]  /*3fe0*/  BSYNC B1 ;  /* 0x0000000000017941 */ /* 0x000fea0003800000 */
.L_x_110:
        /* <DEDUP_REMOVED lines=9> */
.L_x_113:
[----:B------:R-:W-:Y:S05]  /*4080*/  BSYNC B1 ;  /* 0x0000000000017941 */ /* 0x000fea0003800000 */
.L_x_112:
        /* <DEDUP_REMOVED lines=10> */
.L_x_115:
[----:B------:R-:W-:Y:S05]  /*4130*/  BSYNC B1 ;  /* 0x0000000000017941 */ /* 0x000fea0003800000 */
.L_x_114:
        /* <DEDUP_REMOVED lines=10> */
.L_x_117:
[----:B------:R-:W-:Y:S05]  /*41e0*/  BSYNC B1 ;  /* 0x0000000000017941 */ /* 0x000fea0003800000 */
.L_x_116:
        /* <DEDUP_REMOVED lines=9> */
.L_x_119:
[----:B------:R-:W-:Y:S05]  /*4280*/  BSYNC B1 ;  /* 0x0000000000017941 */ /* 0x000fea0003800000 */
.L_x_118:
        /* <DEDUP_REMOVED lines=9> */
.L_x_121:
[----:B------:R-:W-:Y:S05]  /*4320*/  BSYNC B1 ;  /* 0x0000000000017941 */ /* 0x000fea0003800000 */
.L_x_120:
        /* <DEDUP_REMOVED lines=10> */
.L_x_123:
[----:B------:R-:W-:Y:S05]  /*43d0*/  BSYNC B1 ;  /* 0x0000000000017941 */ /* 0x000fea0003800000 */
.L_x_122:
        /* <DEDUP_REMOVED lines=10> */
.L_x_125:
[----:B------:R-:W-:Y:S05]  /*4480*/  BSYNC B1 ;  /* 0x0000000000017941 */ /* 0x000fea0003800000 */
.L_x_124:
        /* <DEDUP_REMOVED lines=9> */
.L_x_127:
[----:B------:R-:W-:Y:S05]  /*4520*/  BSYNC B1 ;  /* 0x0000000000017941 */ /* 0x000fea0003800000 */
.L_x_126:
        /* <DEDUP_REMOVED lines=9> */
.L_x_129:
[----:B------:R-:W-:Y:S05]  /*45c0*/  BSYNC B1 ;  /* 0x0000000000017941 */ /* 0x000fea0003800000 */
.L_x_128:
        /* <DEDUP_REMOVED lines=10> */
.L_x_131:
[----:B------:R-:W-:Y:S05]  /*4670*/  BSYNC B1 ;  /* 0x0000000000017941 */ /* 0x000fea0003800000 */
.L_x_130:
        /* <DEDUP_REMOVED lines=10> */
.L_x_133:
[----:B------:R-:W-:Y:S05]  /*4720*/  BSYNC B1 ;  /* 0x0000000000017941 */ /* 0x000fea0003800000 */
.L_x_132:
        /* <DEDUP_REMOVED lines=9> */
.L_x_135:
[----:B------:R-:W-:Y:S05]  /*47c0*/  BSYNC B1 ;  /* 0x0000000000017941 */ /* 0x000fea0003800000 */
.L_x_134:
        /* <DEDUP_REMOVED lines=9> */
.L_x_137:
[----:B------:R-:W-:Y:S05]  /*4860*/  BSYNC B1 ;  /* 0x0000000000017941 */ /* 0x000fea0003800000 */
.L_x_136:
        /* <DEDUP_REMOVED lines=10> */
.L_x_139:
[----:B------:R-:W-:Y:S05]  /*4910*/  BSYNC B1 ;  /* 0x0000000000017941 */ /* 0x000fea0003800000 */
.L_x_138:
        /* <DEDUP_REMOVED lines=10> */
.L_x_141:
[----:B------:R-:W-:Y:S05]  /*49c0*/  BSYNC B1 ;  /* 0x0000000000017941 */ /* 0x000fea0003800000 */
.L_x_140:
        /* <DEDUP_REMOVED lines=9> */
.L_x_143:
[----:B------:R-:W-:Y:S05]  /*4a60*/  BSYNC B1 ;  /* 0x0000000000017941 */ /* 0x000fea0003800000 */
.L_x_142:
        /* <DEDUP_REMOVED lines=9> */
.L_x_145:
[----:B------:R-:W-:Y:S05]  /*4b00*/  BSYNC B1 ;  /* 0x0000000000017941 */ /* 0x000fea0003800000 */
.L_x_144:
        /* <DEDUP_REMOVED lines=10> */
.L_x_147:
[----:B------:R-:W-:Y:S05]  /*4bb0*/  BSYNC B1 ;  /* 0x0000000000017941 */ /* 0x000fea0003800000 */
.L_x_146:
        /* <DEDUP_REMOVED lines=10> */
.L_x_149:
[----:B------:R-:W-:Y:S05]  /*4c60*/  BSYNC B1 ;  /* 0x0000000000017941 */ /* 0x000fea0003800000 */
.L_x_148:
        /* <DEDUP_REMOVED lines=9> */
.L_x_151:
[----:B------:R-:W-:Y:S05]  /*4d00*/  BSYNC B1 ;  /* 0x0000000000017941 */ /* 0x000fea0003800000 */
.L_x_150:
        /* <DEDUP_REMOVED lines=9> */
.L_x_153:
[----:B------:R-:W-:Y:S05]  /*4da0*/  BSYNC B1 ;  /* 0x0000000000017941 */ /* 0x000fea0003800000 */
.L_x_152:
        /* <DEDUP_REMOVED lines=10> */
.L_x_155:
[----:B------:R-:W-:Y:S05]  /*4e50*/  BSYNC B1 ;  /* 0x0000000000017941 */ /* 0x000fea0003800000 */
.L_x_154:
        /* <DEDUP_REMOVED lines=10> */
.L_x_157:
[----:B------:R-:W-:Y:S05]  /*4f00*/  BSYNC B1 ;  /* 0x0000000000017941 */ /* 0x000fea0003800000 */
.L_x_156:
[----:B0---45:R-:W-:Y:S01]  /*4f10*/  IMAD.U32 R4, R18, 0x10000, RZ ;  /* 0x0001000012047824 */ /* 0x031fe200078e00ff */
        /* <DEDUP_REMOVED lines=8> */
.L_x_159:
[----:B------:R-:W-:Y:S05]  /*4fa0*/  BSYNC B1 ;  /* 0x0000000000017941 */ /* 0x000fea0003800000 */
.L_x_158:
[----:B0----5:R-:W-:Y:S01]  /*4fb0*/  IMAD.U32 R4, R18, 0x10000, RZ ;  /* 0x0001000012047824 */ /* 0x021fe200078e00ff */
[----:B------:R-:W-:Y:S01]  /*4fc0*/  ISETP.GT.AND P0, PT, R0, 0x8, P0 ;  /* 0x000000080000780c */ /* 0x000fe20000704270 */
[----:B------:R-:W-:Y:S01]  /*4fd0*/  @P1 IMAD.MOV.U32 R5, RZ, RZ, R11 ;  /* 0x000000ffff051224 */ /* 0x000fe200078e000b */
[----:B------:R-:W-:Y:S01]  /*4fe0*/  BSSY B1, `(.L_x_160) ;  /* 0x0000008000017945 */ /* 0x000fe20003800000 */
[----:B------:R-:W-:Y:S01]  /*4ff0*/  FMUL R3, R4, R91 ;  /* 0x0000005b04037220 */ /* 0x000fe20000400000 */
[----:B------:R-:W-:-:S03]  /*5000*/  @P1 IMAD.MOV.U32 R4, RZ, RZ, R10 ;  /* 0x000000ffff041224 */ /* 0x000fc600078e000a */
[----:B------:R-:W-:-:S05]  /*5010*/  FFMA R3, R86, R90, R3 ;  /* 0x0000005a56037223 */ /* 0x000fca0000000003 */
[----:B------:R-:W-:-:S05]  /*5020*/  F2FP.BF16.F32.PACK_AB R3, RZ, R3 ;  /* 0x00000003ff03723e */ /* 0x000fca00000010ff */
[----:B------:R0:W-:Y:S01]  /*5030*/  @P1 STG.E.U16 desc[UR36][R4.64+0xf0], R3 ;  /* 0x0000f00304001986 */ /* 0x0001e2000c101524 */
[----:B------:R-:W-:Y:S05]  /*5040*/  @!P0 BRA `(.L_x_161) ;  /* 0x0000000000048947 */ /* 0x000fea0003800000 */
[----:B------:R0:W5:Y:S02]  /*5050*/  LDG.E.LTC128B.U16 R18, desc[UR36][R6.64+0xf2] ;  /* 0x0000f22406127981 */ /* 0x000164000c1e1520 */
.L_x_161:
[----:B------:R-:W-:Y:S05]  /*5060*/  BSYNC B1 ;  /* 0x0000000000017941 */ /* 0x000fea0003800000 */
.L_x_160:
[----:B------:R-:W-:Y:S05]  /*5070*/  @!P0 BRA `(.L_x_162) ;  /* 0x0000001000b08947 */ /* 0x000fea0003800000 */
[----:B-----5:R-:W-:-:S04]  /*5080*/  IMAD.U32 R18, R18, 0x10000, RZ ;  /* 0x0001000012127824 */ /* 0x020fc800078e00ff */
[----:B------:R-:W-:-:S04]  /*5090*/  FMUL R18, R18, R91 ;  /* 0x0000005b12127220 */ /* 0x000fc80000400000 */
[----:B------:R-:W-:-:S05]  /*50a0*/  FFMA R18, R87, R90, R18 ;  /* 0x0000005a57127223 */ /* 0x000fca0000000012 */
[----:B------:R-:W-:-:S05]  /*50b0*/  F2FP.BF16.F32.PACK_AB R18, RZ, R18 ;  /* 0x00000012ff12723e */ /* 0x000fca00000010ff */
[----:B------:R0:W-:Y:S01]  /*50c0*/  STG.E.U16 desc[UR36][R10.64+0xf2], R18 ;  /* 0x0000f2120a007986 */ /* 0x0001e2000c101524 */
[----:B------:R-:W-:Y:S05]  /*50d0*/  BRA `(.L_x_162) ;  /* 0x0000001000987947 */ /* 0x000fea0003800000 */
.L_x_37:
[----:B------:R-:W-:Y:S01]  /*50e0*/  ISETP.GT.AND P3, PT, R3, 0x1, PT ;  /* 0x000000010300780c */ /* 0x000fe20003f64270 */
[----:B------:R-:W-:Y:S01]  /*50f0*/  ULDC.64 UR4, c[0x0][0x5c0] ;  /* 0x0001700000047ab9 */ /* 0x000fe20000000a00 */
[-C--:B------:R-:W-:Y:S01]  /*5100*/  FMUL R24, R24, R90.reuse ;  /* 0x0000005a18187220 */ /* 0x080fe20000400000 */
[----:B------:R-:W-:Y:S01]  /*5110*/  LEA R4, P4, R106, UR4, 0x1 ;  /* 0x000000046a047c11 */ /* 0x000fe2000f8808ff */
[-C--:B------:R-:W-:Y:S01]  /*5120*/  FMUL R25, R25, R90.reuse ;  /* 0x0000005a19197220 */ /* 0x080fe20000400000 */
[----:B------:R-:W-:Y:S01]  /*5130*/  ISETP.GT.AND P0, PT, R0, RZ, P3 ;  /* 0x000000ff0000720c */ /* 0x000fe20001f04270 */
[----:B------:R-:W-:Y:S01]  /*5140*/  FMUL R26, R26, R90 ;  /* 0x0000005a1a1a7220 */ /* 0x000fe20000400000 */
[----:B------:R-:W-:Y:S01]  /*5150*/  F2FP.BF16.F32.PACK_AB R24, RZ, R24 ;  /* 0x00000018ff18723e */ /* 0x000fe200000010ff */
[-C--:B------:R-:W-:Y:S01]  /*5160*/  FMUL R27, R27, R90.reuse ;  /* 0x0000005a1b1b7220 */ /* 0x080fe20000400000 */
[----:B------:R-:W-:Y:S01]  /*5170*/  LEA.HI.X R5, R106, UR5, R115, 0x1, P4 ;  /* 0x000000056a057c11 */ /* 0x000fe2000a0f0c73 */
[-C--:B------:R-:W-:Y:S01]  /*5180*/  FMUL R28, R28, R90.reuse ;  /* 0x0000005a1c1c7220 */ /* 0x080fe20000400000 */
[----:B------:R-:W-:Y:S01]  /*5190*/  F2FP.BF16.F32.PACK_AB R25, RZ, R25 ;  /* 0x00000019ff19723e */ /* 0x000fe200000010ff */
[-C--:B------:R-:W-:Y:S01]  /*51a0*/  FMUL R29, R29, R90.reuse ;  /* 0x0000005a1d1d7220 */ /* 0x080fe20000400000 */
[----:B------:R-:W-:Y:S01]  /*51b0*/  ISETP.GT.AND P2, PT, R0, 0x8, P2 ;  /* 0x000000080000780c */ /* 0x000fe20001744270 */
[----:B------:R-:W-:Y:S01]  /*51c0*/  @P1 STG.E.U16 desc[UR36][R4.64], R24 ;  /* 0x0000001804001986 */ /* 0x000fe2000c101524 */
[----:B------:R-:W-:Y:S01]  /*51d0*/  ISETP.GT.AND P1, PT, R3, 0x8, PT ;  /* 0x000000080300780c */ /* 0x000fe20003f24270 */
[----:B------:R-:W-:Y:S01]  /*51e0*/  FMUL R30, R30, R90 ;  /* 0x0000005a1e1e7220 */ /* 0x000fe20000400000 */
[C---:B------:R-:W-:Y:S01]  /*51f0*/  SHF.L.U64.HI R7, R96.reuse, 0x1, R97 ;  /* 0x0000000160077819 */ /* 0x040fe20000010261 */
[----:B------:R-:W-:Y:S01]  /*5200*/  @P0 STG.E.U16 desc[UR36][R4.64+0x2], R25 ;  /* 0x0000021904000986 */ /* 0x000fe2000c101524 */
[----:B------:R-:W-:Y:S01]  /*5210*/  LEA R6, P5, R96, R4, 0x1 ;  /* 0x0000000460067211 */ /* 0x000fe200078a08ff */
[-C--:B------:R-:W-:Y:S01]  /*5220*/  FMUL R31, R31, R90.reuse ;  /* 0x0000005a1f1f7220 */ /* 0x080fe20000400000 */
[----:B------:R-:W-:Y:S01]  /*5230*/  ISETP.GT.AND P3, PT, R0, 0x8, P3 ;  /* 0x000000080000780c */ /* 0x000fe20001f64270 */
[-C--:B------:R-:W-:Y:S01]  /*5240*/  FMUL R32, R32, R90.reuse ;  /* 0x0000005a20207220 */ /* 0x080fe20000400000 */
[----:B------:R-:W-:Y:S01]  /*5250*/  ISETP.GT.AND P0, PT, R3, 0x9, PT ;  /* 0x000000090300780c */ /* 0x000fe20003f04270 */
[----:B------:R-:W-:Y:S01]  /*5260*/  IMAD.X R7, R7, 0x1, R5, P5 ;  /* 0x0000000107077824 */ /* 0x000fe200028e0605 */
[----:B------:R-:W-:Y:S01]  /*5270*/  ISETP.GT.AND P4, PT, R0, RZ, P1 ;  /* 0x000000ff0000720c */ /* 0x000fe20000f84270 */
[----:B------:R-:W-:Y:S01]  /*5280*/  FMUL R33, R33, R90 ;  /* 0x0000005a21217220 */ /* 0x000fe20000400000 */
[----:B------:R-:W-:Y:S01]  /*5290*/  F2FP.BF16.F32.PACK_AB R26, RZ, R26 ;  /* 0x0000001aff1a723e */ /* 0x000fe200000010ff */
[-C--:B------:R-:W-:Y:S01]  /*52a0*/  FMUL R34, R34, R90.reuse ;  /* 0x0000005a22227220 */ /* 0x080fe20000400000 */
[----:B------:R-:W-:Y:S01]  /*52b0*/  ISETP.GT.AND P5, PT, R0, RZ, P0 ;  /* 0x000000ff0000720c */ /* 0x000fe200007a4270 */
[----:B------:R-:W-:Y:S01]  /*52c0*/  FMUL R35, R35, R90 ;  /* 0x0000005a23237220 */ /* 0x000fe20000400000 */
[----:B------:R-:W-:Y:S01]  /*52d0*/  F2FP.BF16.F32.PACK_AB R27, RZ, R27 ;  /* 0x0000001bff1b723e */ /* 0x000fe200000010ff */
[----:B------:R-:W-:Y:S01]  /*52e0*/  @P2 STG.E.U16 desc[UR36][R6.64], R26 ;  /* 0x0000001a06002986 */ /* 0x000fe2000c101524 */
[----:B------:R-:W-:Y:S01]  /*52f0*/  F2FP.BF16.F32.PACK_AB R28, RZ, R28 ;  /* 0x0000001cff1c723e */ /* 0x000fe200000010ff */
[-C--:B------:R-:W-:Y:S01]  /*5300*/  FMUL R36, R36, R90.reuse ;  /* 0x0000005a24247220 */ /* 0x080fe20000400000 */
[C---:B------:R-:W-:Y:S01]  /*5310*/  ISETP.GT.AND P2, PT, R0.reuse, 0x8, P1 ;  /* 0x000000080000780c */ /* 0x040fe20000f44270 */
[----:B------:R-:W-:Y:S01]  /*5320*/  @P3 STG.E.U16 desc[UR36][R6.64+0x2], R27 ;  /* 0x0000021b06003986 */ /* 0x000fe2000c101524 */
[----:B------:R-:W-:Y:S01]  /*5330*/  ISETP.GT.AND P1, PT, R3, 0x10, PT ;  /* 0x000000100300780c */ /* 0x000fe20003f24270 */
[-C--:B------:R-:W-:Y:S01]  /*5340*/  FMUL R37, R37, R90.reuse ;  /* 0x0000005a25257220 */ /* 0x080fe20000400000 */
[----:B------:R-:W-:Y:S01]  /*5350*/  F2FP.BF16.F32.PACK_AB R29, RZ, R29 ;  /* 0x0000001dff1d723e */ /* 0x000fe200000010ff */
[----:B------:R-:W-:Y:S01]  /*5360*/  @P4 STG.E.U16 desc[UR36][R4.64+0x10], R28 ;  /* 0x0000101c04004986 */ /* 0x000fe2000c101524 */
[----:B------:R-:W-:Y:S01]  /*5370*/  ISETP.GT.AND P3, PT, R0, 0x8, P0 ;  /* 0x000000080000780c */ /* 0x000fe20000764270 */
[-C--:B------:R-:W-:Y:S01]  /*5380*/  FMUL R38, R38, R90.reuse ;  /* 0x0000005a26267220 */ /* 0x080fe20000400000 */
[----:B------:R-:W-:Y:S01]  /*5390*/  ISETP.GT.AND P0, PT, R3, 0x11, PT ;  /* 0x000000110300780c */ /* 0x000fe20003f04270 */
[----:B------:R-:W-:Y:S01]  /*53a0*/  @P5 STG.E.U16 desc[UR36][R4.64+0x12], R29 ;  /* 0x0000121d04005986 */ /* 0x000fe2000c101524 */
        /* <DEDUP_REMOVED lines=162> */
[----:B------:R-:W-:-:S02]  /*5dd0*/  F2FP.BF16.F32.PACK_AB R62, RZ, R62 ;  /* 0x0000003eff3e723e */ /* 0x000fc400000010ff */
[C---:B------:R-:W-:Y:S02]  /*5de0*/  ISETP.GT.AND P5, PT, R0.reuse, RZ, P0 ;  /* 0x000000ff0000720c */ /* 0x040fe400007a4270 */
[----:B------:R-:W-:Y:S01]  /*5df0*/  F2FP.BF16.F32.PACK_AB R63, RZ, R63 ;  /* 0x0000003fff3f723e */ /* 0x000fe200000010ff */
[----:B------:R-:W-:Y:S01]  /*5e00*/  @P2 STG.E.U16 desc[UR36][R6.64+0x90], R62 ;  /* 0x0000903e06002986 */ /* 0x000fe2000c101524 */
[----:B------:R-:W-:Y:S02]  /*5e10*/  F2FP.BF16.F32.PACK_AB R64, RZ, R64 ;  /* 0x00000040ff40723e */ /* 0x000fe400000010ff */
[C---:B------:R-:W-:Y:S01]  /*5e20*/  ISETP.GT.AND P2, PT, R0.reuse, 0x8, P1 ;  /* 0x000000080000780c */ /* 0x040fe20000f44270 */
[----:B------:R-:W-:Y:S01]  /*5e30*/  @P3 STG.E.U16 desc[UR36][R6.64+0x92], R63 ;  /* 0x0000923f06003986 */ /* 0x000fe2000c101524 */
[----:B------:R-:W-:Y:S02]  /*5e40*/  ISETP.GT.AND P1, PT, R3, 0x58, PT ;  /* 0x000000580300780c */ /* 0x000fe40003f24270 */
[----:B------:R-:W-:Y:S01]  /*5e50*/  F2FP.BF16.F32.PACK_AB R65, RZ, R65 ;  /* 0x00000041ff41723e */ /* 0x000fe200000010ff */
[----:B------:R-:W-:Y:S01]  /*5e60*/  @P4 STG.E.U16 desc[UR36][R4.64+0xa0], R64 ;  /* 0x0000a04004004986 */ /* 0x000fe2000c101524 */
[----:B------:R-:W-:-:S02]  /*5e70*/  ISETP.GT.AND P3, PT, R0, 0x8, P0 ;  /* 0x000000080000780c */ /* 0x000fc40000764270 */
[----:B------:R-:W-:Y:S01]  /*5e80*/  ISETP.GT.AND P0, PT, R3, 0x59, PT ;  /* 0x000000590300780c */ /* 0x000fe20003f04270 */
[----:B------:R-:W-:Y:S01]  /*5e90*/  @P5 STG.E.U16 desc[UR36][R4.64+0xa2], R65 ;  /* 0x0000a24104005986 */ /* 0x000fe2000c101524 */
[C---:B------:R-:W-:Y:S02]  /*5ea0*/  ISETP.GT.AND P4, PT, R0.reuse, RZ, P1 ;  /* 0x000000ff0000720c */ /* 0x040fe40000f84270 */
[----:B------:R-:W-:Y:S02]  /*5eb0*/  F2FP.BF16.F32.PACK_AB R66, RZ, R66 ;  /* 0x00000042ff42723e */ /* 0x000fe400000010ff */
[----:B------:R-:W-:Y:S02]  /*5ec0*/  ISETP.GT.AND P5, PT, R0, RZ, P0 ;  /* 0x000000ff0000720c */ /* 0x000fe400007a4270 */
[----:B------:R-:W-:Y:S01]  /*5ed0*/  F2FP.BF16.F32.PACK_AB R67, RZ, R67 ;  /* 0x00000043ff43723e */ /* 0x000fe200000010ff */
[----:B------:R-:W-:Y:S01]  /*5ee0*/  @P2 STG.E.U16 desc[UR36][R6.64+0xa0], R66 ;  /* 0x0000a04206002986 */ /* 0x000fe2000c101524 */
[----:B------:R-:W-:-:S02]  /*5ef0*/  F2FP.BF16.F32.PACK_AB R68, RZ, R68 ;  /* 0x00000044ff44723e */ /* 0x000fc400000010ff */
[C---:B------:R-:W-:Y:S01]  /*5f00*/  ISETP.GT.AND P2, PT, R0.reuse, 0x8, P1 ;  /* 0x000000080000780c */ /* 0x040fe20000f44270 */
[----:B------:R-:W-:Y:S01]  /*5f10*/  @P3 STG.E.U16 desc[UR36][R6.64+0xa2], R67 ;  /* 0x0000a24306003986 */ /* 0x000fe2000c101524 */
[C---:B------:R-:W-:Y:S02]  /*5f20*/  ISETP.GT.AND P1, PT, R3.reuse, 0x60, PT ;  /* 0x000000600300780c */ /* 0x040fe40003f24270 */
[----:B------:R-:W-:Y:S01]  /*5f30*/  F2FP.BF16.F32.PACK_AB R69, RZ, R69 ;  /* 0x00000045ff45723e */ /* 0x000fe200000010ff */
[----:B------:R-:W-:Y:S01]  /*5f40*/  @P4 STG.E.U16 desc[UR36][R4.64+0xb0], R68 ;  /* 0x0000b04404004986 */ /* 0x000fe2000c101524 */
[C---:B------:R-:W-:Y:S02]  /*5f50*/  ISETP.GT.AND P3, PT, R0.reuse, 0x8, P0 ;  /* 0x000000080000780c */ /* 0x040fe40000764270 */
[----:B------:R-:W-:Y:S01]  /*5f60*/  ISETP.GT.AND P0, PT, R3, 0x61, PT ;  /* 0x000000610300780c */ /* 0x000fe20003f04270 */
[----:B------:R-:W-:Y:S01]  /*5f70*/  @P5 STG.E.U16 desc[UR36][R4.64+0xb2], R69 ;  /* 0x0000b24504005986 */ /* 0x000fe2000c101524 */
[----:B------:R-:W-:-:S02]  /*5f80*/  ISETP.GT.AND P4, PT, R0, RZ, P1 ;  /* 0x000000ff0000720c */ /* 0x000fc40000f84270 */
[C---:B------:R-:W-:Y:S02]  /*5f90*/  ISETP.GT.AND P5, PT, R0.reuse, RZ, P0 ;  /* 0x000000ff0000720c */ /* 0x040fe400007a4270 */
[----:B------:R-:W-:Y:S02]  /*5fa0*/  F2FP.BF16.F32.PACK_AB R70, RZ, R70 ;  /* 0x00000046ff46723e */ /* 0x000fe400000010ff */
[----:B------:R-:W-:Y:S02]  /*5fb0*/  F2FP.BF16.F32.PACK_AB R71, RZ, R71 ;  /* 0x00000047ff47723e */ /* 0x000fe400000010ff */
[----:B------:R-:W-:Y:S01]  /*5fc0*/  F2FP.BF16.F32.PACK_AB R72, RZ, R72 ;  /* 0x00000048ff48723e */ /* 0x000fe200000010ff */
[----:B------:R-:W-:Y:S01]  /*5fd0*/  @P2 STG.E.U16 desc[UR36][R6.64+0xb0], R70 ;  /* 0x0000b04606002986 */ /* 0x000fe2000c101524 */
[----:B------:R-:W-:Y:S02]  /*5fe0*/  F2FP.BF16.F32.PACK_AB R73, RZ, R73 ;  /* 0x00000049ff49723e */ /* 0x000fe400000010ff */
[C---:B------:R-:W-:Y:S01]  /*5ff0*/  ISETP.GT.AND P1, PT, R0.reuse, 0x8, P1 ;  /* 0x000000080000780c */ /* 0x040fe20000f24270 */
[----:B------:R-:W-:Y:S01]  /*6000*/  @P3 STG.E.U16 desc[UR36][R6.64+0xb2], R71 ;  /* 0x0000b24706003986 */ /* 0x000fe2000c101524 */
[----:B------:R-:W-:-:S02]  /*6010*/  ISETP.GT.AND P2, PT, R0, 0x8, P0 ;  /* 0x000000080000780c */ /* 0x000fc40000744270 */
[----:B------:R-:W-:Y:S01]  /*6020*/  F2FP.BF16.F32.PACK_AB R74, RZ, R74 ;  /* 0x0000004aff4a723e */ /* 0x000fe200000010ff */
[----:B------:R-:W-:Y:S01]  /*6030*/  @P4 STG.E.U16 desc[UR36][R4.64+0xc0], R72 ;  /* 0x0000c04804004986 */ /* 0x000fe2000c101524 */
[C---:B------:R-:W-:Y:S02]  /*6040*/  ISETP.GT.AND P4, PT, R3.reuse, 0x68, PT ;  /* 0x000000680300780c */ /* 0x040fe40003f84270 */
[----:B------:R-:W-:Y:S01]  /*6050*/  ISETP.GT.AND P0, PT, R3, 0x69, PT ;  /* 0x000000690300780c */ /* 0x000fe20003f04270 */
[----:B------:R-:W-:Y:S01]  /*6060*/  @P5 STG.E.U16 desc[UR36][R4.64+0xc2], R73 ;  /* 0x0000c24904005986 */ /* 0x000fe2000c101524 */
[----:B------:R-:W-:Y:S02]  /*6070*/  ISETP.GT.AND P5, PT, R0, RZ, P4 ;  /* 0x000000ff0000720c */ /* 0x000fe400027a4270 */
[----:B------:R-:W-:Y:S01]  /*6080*/  F2FP.BF16.F32.PACK_AB R75, RZ, R75 ;  /* 0x0000004bff4b723e */ /* 0x000fe200000010ff */
[----:B------:R-:W-:Y:S01]  /*6090*/  @P1 STG.E.U16 desc[UR36][R6.64+0xc0], R74 ;  /* 0x0000c04a06001986 */ /* 0x000fe2000c101524 */
[----:B------:R-:W-:-:S02]  /*60a0*/  F2FP.BF16.F32.PACK_AB R76, RZ, R76 ;  /* 0x0000004cff4c723e */ /* 0x000fc400000010ff */
[C---:B------:R-:W-:Y:S01]  /*60b0*/  ISETP.GT.AND P3, PT, R0.reuse, RZ, P0 ;  /* 0x000000ff0000720c */ /* 0x040fe20000764270 */
[----:B------:R-:W-:Y:S01]  /*60c0*/  @P2 STG.E.U16 desc[UR36][R6.64+0xc2], R75 ;  /* 0x0000c24b06002986 */ /* 0x000fe2000c101524 */
[C---:B------:R-:W-:Y:S02]  /*60d0*/  ISETP.GT.AND P4, PT, R0.reuse, 0x8, P4 ;  /* 0x000000080000780c */ /* 0x040fe40002784270 */
[----:B------:R-:W-:Y:S02]  /*60e0*/  F2FP.BF16.F32.PACK_AB R77, RZ, R77 ;  /* 0x0000004dff4d723e */ /* 0x000fe400000010ff */
[----:B------:R-:W-:Y:S01]  /*60f0*/  F2FP.BF16.F32.PACK_AB R78, RZ, R78 ;  /* 0x0000004eff4e723e */ /* 0x000fe200000010ff */
[----:B------:R-:W-:Y:S01]  /*6100*/  @P5 STG.E.U16 desc[UR36][R4.64+0xd0], R76 ;  /* 0x0000d04c04005986 */ /* 0x000fe2000c101524 */
[----:B------:R-:W-:Y:S02]  /*6110*/  ISETP.GT.AND P5, PT, R0, 0x8, P0 ;  /* 0x000000080000780c */ /* 0x000fe400007a4270 */
[----:B------:R-:W-:-:S02]  /*6120*/  F2FP.BF16.F32.PACK_AB R79, RZ, R79 ;  /* 0x0000004fff4f723e */ /* 0x000fc400000010ff */
[C---:B------:R-:W-:Y:S01]  /*6130*/  ISETP.GT.AND P2, PT, R3.reuse, 0x71, PT ;  /* 0x000000710300780c */ /* 0x040fe20003f44270 */
[----:B------:R-:W-:Y:S01]  /*6140*/  @P3 STG.E.U16 desc[UR36][R4.64+0xd2], R77 ;  /* 0x0000d24d04003986 */ /* 0x000fe2000c101524 */
[----:B------:R-:W-:Y:S02]  /*6150*/  ISETP.GT.AND P3, PT, R3, 0x70, PT ;  /* 0x000000700300780c */ /* 0x000fe40003f64270 */
[----:B------:R-:W-:Y:S01]  /*6160*/  F2FP.BF16.F32.PACK_AB R80, RZ, R80 ;  /* 0x00000050ff50723e */ /* 0x000fe200000010ff */
[----:B------:R-:W-:Y:S01]  /*6170*/  @P4 STG.E.U16 desc[UR36][R6.64+0xd0], R78 ;  /* 0x0000d04e06004986 */ /* 0x000fe2000c101524 */
[C---:B------:R-:W-:Y:S02]  /*6180*/  ISETP.GT.AND P4, PT, R0.reuse, RZ, P2 ;  /* 0x000000ff0000720c */ /* 0x040fe40001784270 */
[----:B------:R-:W-:Y:S01]  /*6190*/  F2FP.BF16.F32.PACK_AB R81, RZ, R81 ;  /* 0x00000051ff51723e */ /* 0x000fe200000010ff */
[----:B------:R-:W-:Y:S01]  /*61a0*/  @P5 STG.E.U16 desc[UR36][R6.64+0xd2], R79 ;  /* 0x0000d24f06005986 */ /* 0x000fe2000c101524 */
[----:B------:R-:W-:-:S02]  /*61b0*/  ISETP.GT.AND P5, PT, R0, RZ, P3 ;  /* 0x000000ff0000720c */ /* 0x000fc40001fa4270 */
[C---:B------:R-:W-:Y:S02]  /*61c0*/  ISETP.GT.AND P1, PT, R3.reuse, 0x78, PT ;  /* 0x000000780300780c */ /* 0x040fe40003f24270 */
[----:B------:R-:W-:Y:S02]  /*61d0*/  ISETP.GT.AND P0, PT, R3, 0x79, PT ;  /* 0x000000790300780c */ /* 0x000fe40003f04270 */
[C---:B------:R-:W-:Y:S02]  /*61e0*/  ISETP.GT.AND P3, PT, R0.reuse, 0x8, P3 ;  /* 0x000000080000780c */ /* 0x040fe40001f64270 */
[C---:B------:R-:W-:Y:S02]  /*61f0*/  ISETP.GT.AND P2, PT, R0.reuse, 0x8, P2 ;  /* 0x000000080000780c */ /* 0x040fe40001744270 */
[----:B------:R-:W-:Y:S02]  /*6200*/  F2FP.BF16.F32.PACK_AB R82, RZ, R82 ;  /* 0x00000052ff52723e */ /* 0x000fe400000010ff */
[----:B------:R-:W-:Y:S01]  /*6210*/  F2FP.BF16.F32.PACK_AB R83, RZ, R83 ;  /* 0x00000053ff53723e */ /* 0x000fe200000010ff */
[----:B------:R-:W-:Y:S01]  /*6220*/  @P5 STG.E.U16 desc[UR36][R4.64+0xe0], R80 ;  /* 0x0000e05004005986 */ /* 0x000fe2000c101524 */
[----:B------:R-:W-:-:S02]  /*6230*/  ISETP.GT.AND P5, PT, R0, RZ, P0 ;  /* 0x000000ff0000720c */ /* 0x000fc400007a4270 */
[C---:B------:R-:W-:Y:S01]  /*6240*/  ISETP.GT.AND P0, PT, R0.reuse, 0x8, P0 ;  /* 0x000000080000780c */ /* 0x040fe20000704270 */
[----:B------:R-:W-:Y:S01]  /*6250*/  @P4 STG.E.U16 desc[UR36][R4.64+0xe2], R81 ;  /* 0x0000e25104004986 */ /* 0x000fe2000c101524 */
[C---:B------:R-:W-:Y:S02]  /*6260*/  ISETP.GT.AND P4, PT, R0.reuse, RZ, P1 ;  /* 0x000000ff0000720c */ /* 0x040fe40000f84270 */
[----:B------:R-:W-:Y:S01]  /*6270*/  ISETP.GT.AND P1, PT, R0, 0x8, P1 ;  /* 0x000000080000780c */ /* 0x000fe20000f24270 */
[----:B------:R-:W-:Y:S01]  /*6280*/  @P3 STG.E.U16 desc[UR36][R6.64+0xe0], R82 ;  /* 0x0000e05206003986 */ /* 0x000fe2000c101524 */
[----:B------:R-:W-:Y:S02]  /*6290*/  F2FP.BF16.F32.PACK_AB R84, RZ, R84 ;  /* 0x00000054ff54723e */ /* 0x000fe400000010ff */
[----:B------:R-:W-:Y:S01]  /*62a0*/  F2FP.BF16.F32.PACK_AB R85, RZ, R85 ;  /* 0x00000055ff55723e */ /* 0x000fe200000010ff */
[----:B------:R-:W-:Y:S01]  /*62b0*/  @P2 STG.E.U16 desc[UR36][R6.64+0xe2], R83 ;  /* 0x0000e25306002986 */ /* 0x000fe2000c101524 */
[----:B------:R-:W-:-:S02]  /*62c0*/  F2FP.BF16.F32.PACK_AB R86, RZ, R86 ;  /* 0x00000056ff56723e */ /* 0x000fc400000010ff */
[----:B------:R-:W-:-:S03]  /*62d0*/  F2FP.BF16.F32.PACK_AB R87, RZ, R87 ;  /* 0x00000057ff57723e */ /* 0x000fc600000010ff */
[----:B------:R-:W-:Y:S04]  /*62e0*/  @P4 STG.E.U16 desc[UR36][R4.64+0xf0], R84 ;  /* 0x0000f05404004986 */ /* 0x000fe8000c101524 */
[----:B------:R0:W-:Y:S02]  /*62f0*/  @P5 STG.E.U16 desc[UR36][R4.64+0xf2], R85 ;  /* 0x0000f25504005986 */ /* 0x0001e4000c101524 */
[----:B0-----:R-:W-:Y:S02]  /*6300*/  @P1 IMAD.MOV.U32 R4, RZ, RZ, R6 ;  /* 0x000000ffff041224 */ /* 0x001fe400078e0006 */
[----:B------:R-:W-:-:S05]  /*6310*/  @P1 IMAD.MOV.U32 R5, RZ, RZ, R7 ;  /* 0x000000ffff051224 */ /* 0x000fca00078e0007 */
[----:B------:R0:W-:Y:S04]  /*6320*/  @P1 STG.E.U16 desc[UR36][R4.64+0xf0], R86 ;  /* 0x0000f05604001986 */ /* 0x0001e8000c101524 */
[----:B------:R0:W-:Y:S02]  /*6330*/  @P0 STG.E.U16 desc[UR36][R6.64+0xf2], R87 ;  /* 0x0000f25706000986 */ /* 0x0001e4000c101524 */
.L_x_162:
[----:B------:R-:W-:Y:S05]  /*6340*/  BSYNC B0 ;  /* 0x0000000000007941 */ /* 0x000fea0003800000 */
.L_x_36:
[----:B0-----:R-:W2:Y:S01]  /*6350*/  LDL.64 R4, [R1] ;  /* 0x0000000001047983 */ /* 0x001ea20000100a00 */
[----:B------:R-:W-:Y:S01]  /*6360*/  ULDC.64 UR4, c[0x0][0x650] ;  /* 0x0001940000047ab9 */ /* 0x000fe20000000a00 */
[----:B------:R-:W-:Y:S02]  /*6370*/  IMAD.U32 R0, RZ, RZ, UR44 ;  /* 0x0000002cff007e24 */ /* 0x000fe4000f8e00ff */
[----:B------:R-:W-:Y:S02]  /*6380*/  IMAD.MOV.U32 R22, RZ, RZ, -0x1 ;  /* 0xffffffffff167424 */ /* 0x000fe400078e00ff */
[----:B------:R0:W-:Y:S01]  /*6390*/  SYNCS.ARRIVE.TRANS64.A1T0 RZ, [R0+UR46], RZ ;  /* 0x000000ff00ff79a7 */ /* 0x0001e2000810002e */
[----:B-----5:R-:W-:Y:S02]  /*63a0*/  IMAD.MOV.U32 R18, RZ, RZ, -0x1 ;  /* 0xffffffffff127424 */ /* 0x020fe400078e00ff */
[----:B------:R-:W-:Y:S01]  /*63b0*/  IMAD.MOV.U32 R19, RZ, RZ, -0x1 ;  /* 0xffffffffff137424 */ /* 0x000fe200078e00ff */
[----:B0-----:R-:W-:-:S02]  /*63c0*/  PRMT R0, RZ, 0x7610, R0 ;  /* 0x00007610ff007816 */ /* 0x001fc40000000000 */
[----:B--2---:R-:W-:-:S05]  /*63d0*/  LEA R16, P0, R4, R16, 0x1 ;  /* 0x0000001004107211 */ /* 0x004fca00078008ff */
[----:B------:R-:W-:Y:S01]  /*63e0*/  IMAD.X R17, R100, 0x1, R17, P0 ;  /* 0x0000000164117824 */ /* 0x000fe200000e0611 */
[----:B------:R-:W-:-:S04]  /*63f0*/  ISETP.GE.U32.AND P0, PT, R16, UR4, PT ;  /* 0x0000000410007c0c */ /* 0x000fc8000bf06070 */
[----:B------:R-:W-:-:S13]  /*6400*/  ISETP.GE.U32.AND.EX P0, PT, R17, UR5, PT, P0 ;  /* 0x0000000511007c0c */ /* 0x000fda000bf06100 */
[----:B------:R-:W-:Y:S05]  /*6410*/  @P0 BRA `(.L_x_163) ;  /* 0x00000004004c0947 */ /* 0x000fea0003800000 */
[----:B-1----:R-:W0:Y:S01]  /*6420*/  LDC.64 R10, c[0x0][0x628] ;  /* 0x00018a00ff0a7b82 */ /* 0x002e220000000a00 */
[----:B------:R-:W1:Y:S01]  /*6430*/  S2R R12, SR_CTAID.X ;  /* 0x00000000000c7919 */ /* 0x000e620000002500 */
[----:B------:R-:W-:Y:S02]  /*6440*/  IMAD.MOV.U32 R8, RZ, RZ, R16 ;  /* 0x000000ffff087224 */ /* 0x000fe400078e0010 */
[----:B------:R-:W-:Y:S01]  /*6450*/  IMAD.MOV.U32 R9, RZ, RZ, R17 ;  /* 0x000000ffff097224 */ /* 0x000fe200078e0011 */
[----:B------:R-:W2:Y:S03]  /*6460*/  S2R R18, SR_CTAID.Y ;  /* 0x0000000000127919 */ /* 0x000ea60000002600 */
[----:B------:R-:W1:Y:S08]  /*6470*/  LDC R0, c[0x0][0x630] ;  /* 0x00018c00ff007b82 */ /* 0x000e700000000800 */
[----:B------:R-:W1:Y:S01]  /*6480*/  LDC.64 R14, c[0x0][0x620] ;  /* 0x00018800ff0e7b82 */ /* 0x000e620000000a00 */
[----:B0-----:R-:W-:-:S04]  /*6490*/  ISETP.NE.U32.AND P0, PT, R10, RZ, PT ;  /* 0x000000ff0a00720c */ /* 0x001fc80003f05070 */
[----:B------:R-:W-:-:S13]  /*64a0*/  ISETP.NE.AND.EX P0, PT, R11, RZ, PT, P0 ;  /* 0x000000ff0b00720c */ /* 0x000fda0003f05300 */
[----:B-12---:R-:W-:Y:S05]  /*64b0*/  @!P0 BRA `(.L_x_164) ;  /* 0x0000000000288947 */ /* 0x006fea0003800000 */
[----:B------:R-:W0:Y:S02]  /*64c0*/  LDC R3, c[0x0][0x634] ;  /* 0x00018d00ff037b82 */ /* 0x000e240000000800 */
[----:B0-----:R-:W-:-:S05]  /*64d0*/  IADD3 R3, P0, R16, R3, RZ ;  /* 0x0000000310037210 */ /* 0x001fca0007f1e0ff */
[----:B------:R-:W-:-:S04]  /*64e0*/  IMAD.X R13, RZ, RZ, R17, P0 ;  /* 0x000000ffff0d7224 */ /* 0x000fc800000e0611 */
[----:B------:R-:W-:-:S04]  /*64f0*/  IMAD.WIDE.U32 R4, R13, R10, RZ ;  /* 0x0000000a0d047225 */ /* 0x000fc800078e00ff */
[----:B---34-:R-:W-:-:S04]  /*6500*/  IMAD.WIDE.U32 R6, P0, R3, R11, R4 ;  /* 0x0000000b03067225 */ /* 0x018fc80007800004 */
[----:B------:R-:W-:-:S04]  /*6510*/  IMAD.WIDE.U32 R4, R3, R10, RZ ;  /* 0x0000000a03047225 */ /* 0x000fc800078e00ff */
[----:B------:R-:W-:Y:S01]  /*6520*/  IMAD.X R9, RZ, RZ, RZ, P0 ;  /* 0x000000ffff097224 */ /* 0x000fe200000e06ff */
[----:B------:R-:W-:Y:S01]  /*6530*/  IADD3 RZ, P0, R5, R6, RZ ;  /* 0x0000000605ff7210 */ /* 0x000fe20007f1e0ff */
[----:B------:R-:W-:-:S04]  /*6540*/  IMAD.MOV.U32 R8, RZ, RZ, R7 ;  /* 0x000000ffff087224 */ /* 0x000fc800078e0007 */
[----:B------:R-:W-:-:S08]  /*6550*/  IMAD.WIDE.U32.X R8, R13, R11, R8, P0 ;  /* 0x0000000b0d087225 */ /* 0x000fd000000e0408 */
.L_x_164:
[-CC-:B------:R-:W-:Y:S01]  /*6560*/  SHF.R.U64 R19, R8, R0.reuse, R9.reuse ;  /* 0x0000000008137219 */ /* 0x180fe20000001209 */
[----:B------:R-:W0:Y:S01]  /*6570*/  LDC.64 R24, c[0x0][0x640] ;  /* 0x00019000ff187b82 */ /* 0x000e220000000a00 */
[----:B------:R-:W-:Y:S01]  /*6580*/  SHF.R.U32.HI R0, RZ, R0, R9 ;  /* 0x00000000ff007219 */ /* 0x000fe20000011609 */
[----:B------:R-:W-:Y:S01]  /*6590*/  ULDC UR4, c[0x0][0x150] ;  /* 0x0000540000047ab9 */ /* 0x000fe20000000800 */
[----:B------:R-:W-:Y:S02]  /*65a0*/  IADD3 R3, P0, RZ, -R19, RZ ;  /* 0x80000013ff037210 */ /* 0x000fe40007f1e0ff */
[----:B---34-:R-:W-:-:S03]  /*65b0*/  I2FP.F32.U32 R7, R12 ;  /* 0x0000000c00077245 */ /* 0x018fc60000201000 */
[----:B------:R-:W1:Y:S01]  /*65c0*/  LDC R6, c[0x0][0x618] ;  /* 0x00018600ff067b82 */ /* 0x000e620000000800 */
[----:B------:R-:W-:Y:S02]  /*65d0*/  IMAD.X R5, RZ, RZ, ~R0, P0 ;  /* 0x000000ffff057224 */ /* 0x000fe400000e0e00 */
[----:B------:R-:W-:Y:S01]  /*65e0*/  FMUL R7, R7, UR4 ;  /* 0x0000000407077c20 */ /* 0x000fe20008400000 */
[----:B------:R-:W-:Y:S01]  /*65f0*/  ULDC UR4, c[0x0][0x154] ;  /* 0x0000550000047ab9 */ /* 0x000fe20000000800 */
[-C--:B------:R-:W-:Y:S02]  /*6600*/  IMAD R0, R5, R14.reuse, RZ ;  /* 0x0000000e05007224 */ /* 0x080fe400078e02ff */
[C---:B------:R-:W-:Y:S01]  /*6610*/  IMAD.WIDE.U32 R4, R3.reuse, R14, R16 ;  /* 0x0000000e03047225 */ /* 0x040fe200078e0010 */
[----:B------:R-:W2:Y:S01]  /*6620*/  LDC R8, c[0x0][0x608] ;  /* 0x00018200ff087b82 */ /* 0x000ea20000000800 */
[----:B------:R-:W3:Y:S02]  /*6630*/  F2I.U32.TRUNC.NTZ R7, R7 ;  /* 0x0000000700077305 */ /* 0x000ee4000020f000 */
[----:B------:R-:W-:Y:S01]  /*6640*/  IMAD R3, R3, R15, R0 ;  /* 0x0000000f03037224 */ /* 0x000fe200078e0200 */
[----:B------:R-:W-:-:S03]  /*6650*/  I2FP.F32.U32 R0, R18 ;  /* 0x0000001200007245 */ /* 0x000fc60000201000 */
[----:B------:R-:W-:Y:S01]  /*6660*/  IMAD.IADD R3, R5, 0x1, R3 ;  /* 0x0000000105037824 */ /* 0x000fe200078e0203 */
[----:B------:R-:W4:Y:S01]  /*6670*/  LDC R11, c[0x0][0x658] ;  /* 0x00019600ff0b7b82 */ /* 0x000f220000000800 */
[----:B0-----:R-:W-:-:S04]  /*6680*/  ISETP.NE.U32.AND P0, PT, R24, RZ, PT ;  /* 0x000000ff1800720c */ /* 0x001fc80003f05070 */
[----:B------:R-:W-:-:S03]  /*6690*/  ISETP.NE.AND.EX P0, PT, R25, RZ, PT, P0 ;  /* 0x000000ff1900720c */ /* 0x000fc60003f05300 */
[----:B------:R-:W0:Y:S01]  /*66a0*/  LDC R9, c[0x0][0x144] ;  /* 0x00005100ff097b82 */ /* 0x000e220000000800 */
[-C--:B-1----:R-:W-:Y:S01]  /*66b0*/  SHF.R.U64 R10, R4, R6.reuse, R3 ;  /* 0x00000006040a7219 */ /* 0x082fe20000001203 */
[----:B---3--:R-:W-:Y:S01]  /*66c0*/  IMAD.MOV R7, RZ, RZ, -R7 ;  /* 0x000000ffff077224 */ /* 0x008fe200078e0a07 */
[----:B------:R-:W-:Y:S01]  /*66d0*/  SHF.R.U32.HI R3, RZ, R6, R3 ;  /* 0x00000006ff037219 */ /* 0x000fe20000011603 */
[----:B------:R-:W-:-:S04]  /*66e0*/  FMUL R6, R0, UR4 ;  /* 0x0000000400067c20 */ /* 0x000fc80008400000 */
[----:B------:R-:W1:Y:S01]  /*66f0*/  LDC R21, c[0x0][0x148] ;  /* 0x00005200ff157b82 */ /* 0x000e620000000800 */
[----:B------:R3:W0:Y:S01]  /*6700*/  F2I.U32.TRUNC.NTZ R14, R6 ;  /* 0x00000006000e7305 */ /* 0x000622000020f000 */
[-CC-:B--2---:R-:W-:Y:S02]  /*6710*/  SHF.R.U64 R13, R10, R8.reuse, R3.reuse ;  /* 0x000000080a0d7219 */ /* 0x184fe40000001203 */
[----:B------:R-:W-:-:S04]  /*6720*/  SHF.R.U32.HI R0, RZ, R8, R3 ;  /* 0x00000008ff007219 */ /* 0x000fc80000011603 */
[----:B------:R-:W2:Y:S01]  /*6730*/  LDC R20, c[0x0][0x648] ;  /* 0x00019200ff147b82 */ /* 0x000ea20000000800 */
[-CC-:B----4-:R-:W-:Y:S02]  /*6740*/  SHF.R.U64 R15, R13, R11.reuse, R0.reuse ;  /* 0x0000000b0d0f7219 */ /* 0x190fe40000001200 */
[----:B------:R-:W-:-:S03]  /*6750*/  SHF.R.U32.HI R5, RZ, R11, R0 ;  /* 0x0000000bff057219 */ /* 0x000fc60000011600 */
[----:B------:R-:W-:Y:S02]  /*6760*/  IMAD.MOV.U32 R4, RZ, RZ, R15 ;  /* 0x000000ffff047224 */ /* 0x000fe400078e000f */
[----:B------:R-:W4:Y:S01]  /*6770*/  LDC R26, c[0x0][0x638] ;  /* 0x00018e00ff1a7b82 */ /* 0x000f220000000800 */
[----:B0-----:R-:W-:-:S07]  /*6780*/  IMAD R22, R9, R7, R12 ;  /* 0x0000000709167224 */ /* 0x001fce00078e020c */
[----:B------:R-:W0:Y:S08]  /*6790*/  LDC R27, c[0x0][0x610] ;  /* 0x00018400ff1b7b82 */ /* 0x000e300000000800 */
[----:B------:R-:W0:Y:S01]  /*67a0*/  LDC R28, c[0x0][0x600] ;  /* 0x00018000ff1c7b82 */ /* 0x000e220000000800 */
[----:B-123--:R-:W-:Y:S05]  /*67b0*/  @!P0 BRA `(.L_x_165) ;  /* 0x0000000000288947 */ /* 0x00efea0003800000 */
[----:B------:R-:W1:Y:S02]  /*67c0*/  LDC R0, c[0x0][0x64c] ;  /* 0x00019300ff007b82 */ /* 0x000e640000000800 */
[----:B-1----:R-:W-:-:S05]  /*67d0*/  IADD3 R3, P0, R15, R0, RZ ;  /* 0x000000000f037210 */ /* 0x002fca0007f1e0ff */
        /* <DEDUP_REMOVED lines=8> */
.L_x_165:
[----:B------:R-:W-:Y:S01]  /*6860*/  ISETP.NE.AND P0, PT, R2, 0x1, PT ;  /* 0x000000010200780c */ /* 0x000fe20003f05270 */
[----:B------:R-:W-:Y:S01]  /*6870*/  IMAD.MOV R14, RZ, RZ, -R14 ;  /* 0x000000ffff0e7224 */ /* 0x000fe200078e0a0e */
[----:B------:R-:W-:Y:S02]  /*6880*/  SHF.R.U64 R0, R4, R20, R5 ;  /* 0x0000001404007219 */ /* 0x000fe40000001205 */
[----:B------:R-:W-:Y:S02]  /*6890*/  LOP3.LUT R3, R13, R102, RZ, 0xc0, !PT ;  /* 0x000000660d037212 */ /* 0x000fe400078ec0ff */
[----:B------:R-:W-:Y:S01]  /*68a0*/  LOP3.LUT R5, R10, R101, RZ, 0xc0, !PT ;  /* 0x000000650a057212 */ /* 0x000fe200078ec0ff */
[----:B------:R-:W-:Y:S02]  /*68b0*/  IMAD.MOV R4, RZ, RZ, -R0 ;  /* 0x000000ffff047224 */ /* 0x000fe400078e0a00 */
[----:B------:R-:W-:Y:S02]  /*68c0*/  IMAD R3, R98, R0, R3 ;  /* 0x0000000062037224 */ /* 0x000fe400078e0203 */
[----:B----4-:R-:W-:-:S02]  /*68d0*/  IMAD R0, R4, R26, R15 ;  /* 0x0000001a04007224 */ /* 0x010fc400078e020f */
[----:B------:R-:W-:Y:S02]  /*68e0*/  @P0 IMAD R22, R21, R14, R18 ;  /* 0x0000000e15160224 */ /* 0x000fe400078e0212 */
[----:B------:R-:W-:Y:S02]  /*68f0*/  IMAD.MOV.U32 R4, RZ, RZ, 0x1 ;  /* 0x00000001ff047424 */ /* 0x000fe400078e00ff */
[----:B0-----:R-:W-:Y:S02]  /*6900*/  IMAD R22, R3, R27, R22 ;  /* 0x0000001b03167224 */ /* 0x001fe400078e0216 */
[----:B------:R-:W-:Y:S01]  /*6910*/  IMAD R3, R0, R28, R5 ;  /* 0x0000001c00037224 */ /* 0x000fe200078e0205 */
[----:B------:R-:W-:-:S04]  /*6920*/  PRMT R0, R4, 0x7610, R0 ;  /* 0x0000761004007816 */ /* 0x000fc80000000000 */
[----:B------:R-:W-:Y:S02]  /*6930*/  SEL R18, R3, R22, !P0 ;  /* 0x0000001603127207 */ /* 0x000fe40004000000 */
[----:B------:R-:W-:-:S07]  /*6940*/  SEL R22, R22, R3, !P0 ;  /* 0x0000000316167207 */ /* 0x000fce0004000000 */
.L_x_163:
[----:B------:R-:W-:Y:S01]  /*6950*/  LOP3.LUT P0, RZ, R0, 0xff, RZ, 0xc0, !PT ;  /* 0x000000ff00ff7812 */ /* 0x000fe2000780c0ff */
[----:B------:R-:W-:Y:S01]  /*6960*/  UIMAD.WIDE.U32 UR4, UR38, -0x55555555, URZ ;  /* 0xaaaaaaab260478a5 */ /* 0x000fe2000f8e003f */
[----:B------:R-:W-:-:S03]  /*6970*/  LOP3.LUT R105, R105, 0x1, RZ, 0x3c, !PT ;  /* 0x0000000169697812 */ /* 0x000fc600078e3cff */
[----:B------:R-:W-:-:S04]  /*6980*/  USHF.R.U32.HI UR4, URZ, 0x1, UR5 ;  /* 0x000000013f047899 */ /* 0x000fc80008011605 */
[----:B------:R-:W-:-:S04]  /*6990*/  UIMAD UR38, UR4, -0x3, UR38 ;  /* 0xfffffffd042678a4 */ /* 0x000fc8000f8e0226 */
[----:B------:R-:W-:Y:S08]  /*69a0*/  @P0 BRA `(.L_x_166) ;  /* 0xffffffac006c0947 */ /* 0x000ff0000383ffff */
[----:B------:R-:W-:Y:S05]  /*69b0*/  EXIT ;  /* 0x000000000000794d */ /* 0x000fea0003800000 */
.L_x_17:
[----:B------:R-:W-:-:S08]  /*69c0*/  ISETP.NE.AND P0, PT, R9, RZ, PT ;  /* 0x000000ff0900720c */ /* 0x000fd00003f05270 */
[----:B0-----:R-:W0:-:S00]  /*69d0*/  USETMAXREG.DEALLOC.CTAPOOL 0x28 ;  /* 0x00000028000079c8 */ /* 0x001e0000080e0500 */
[----:B------:R-:W-:Y:S05]  /*69e0*/  @P0 EXIT ;  /* 0x000000000000094d */ /* 0x000fea0003800000 */
[----:B0-----:R-:W-:Y:S01]  /*69f0*/  LOP3.LUT P0, RZ, R3, 0xff, RZ, 0xc0, !PT ;  /* 0x000000ff03ff7812 */ /* 0x001fe2000780c0ff */
[----:B------:R-:W-:Y:S02]  /*6a00*/  IMAD.MOV.U32 R3, RZ, RZ, 0x1 ;  /* 0x00000001ff037424 */ /* 0x000fe400078e00ff */
[----:B------:R-:W-:-:S10]  /*6a10*/  IMAD.MOV.U32 R8, RZ, RZ, RZ ;  /* 0x000000ffff087224 */ /* 0x000fd400078e00ff */
[----:B------:R-:W-:Y:S05]  /*6a20*/  @!P0 BRA `(.L_x_167) ;  /* 0x0000000c00688947 */ /* 0x000fea0003800000 */
[----:B------:R-:W0:Y:S01]  /*6a30*/  S2UR UR9, SR_CgaCtaId ;  /* 0x00000000000979c3 */ /* 0x000e220000008800 */
[----:B------:R-:W-:Y:S01]  /*6a40*/  ULDC UR5, c[0x0][0x658] ;  /* 0x0001960000057ab9 */ /* 0x000fe20000000800 */
[----:B------:R-:W-:Y:S01]  /*6a50*/  UMOV UR10, 0xffffffff ;  /* 0xffffffff000a7882 */ /* 0x000fe20000000000 */
[----:B------:R-:W-:Y:S01]  /*6a60*/  UMOV UR11, 0x1 ;  /* 0x00000001000b7882 */ /* 0x000fe20000000000 */
[----:B------:R-:W-:Y:S01]  /*6a70*/  USHF.L.U32 UR10, UR10, UR5, URZ ;  /* 0x000000050a0a7299 */ /* 0x000fe2000800063f */
[----:B------:R-:W-:Y:S01]  /*6a80*/  LOP3.LUT P0, RZ, R4, 0x1f, RZ, 0xc0, !PT ;  /* 0x0000001f04ff7812 */ /* 0x000fe2000780c0ff */
[----:B------:R-:W-:Y:S01]  /*6a90*/  BSSY B0, `(.L_x_167) ;  /* 0x00000d3000007945 */ /* 0x000fe20003800000 */
[C---:B------:R-:W-:Y:S01]  /*6aa0*/  ISETP.NE.AND P2, PT, R5.reuse, RZ, PT ;  /* 0x000000ff0500720c */ /* 0x040fe20003f45270 */
[----:B------:R-:W-:Y:S01]  /*6ab0*/  ULOP3.LUT UR13, URZ, UR10, URZ, 0x33, !UPT ;  /* 0x0000000a3f0d7292 */ /* 0x000fe2000f8e333f */
[----:B------:R-:W-:Y:S01]  /*6ac0*/  ISETP.NE.OR P0, PT, R5, RZ, !P0 ;  /* 0x000000ff0500720c */ /* 0x000fe20004705670 */
[----:B------:R-:W-:Y:S01]  /*6ad0*/  IMAD.MOV.U32 R10, RZ, RZ, 0x1 ;  /* 0x00000001ff0a7424 */ /* 0x000fe200078e00ff */
[----:B------:R-:W-:Y:S01]  /*6ae0*/  LOP3.LUT R9, R23, 0x2, RZ, 0xfc, !PT ;  /* 0x0000000217097812 */ /* 0x000fe200078efcff */
[----:B------:R-:W-:Y:S01]  /*6af0*/  IMAD.MOV.U32 R3, RZ, RZ, 0x1 ;  /* 0x00000001ff037424 */ /* 0x000fe200078e00ff */
[----:B------:R-:W-:Y:S01]  /*6b00*/  ULDC UR4, c[0x0][0x600] ;  /* 0x0001800000047ab9 */ /* 0x000fe20000000800 */
[----:B------:R-:W-:Y:S01]  /*6b10*/  IMAD.MOV.U32 R8, RZ, RZ, RZ ;  /* 0x000000ffff087224 */ /* 0x000fe200078e00ff */
[----:B------:R-:W-:Y:S01]  /*6b20*/  UMOV UR18, 0x5 ;  /* 0x0000000500127882 */ /* 0x000fe20000000000 */
[----:B------:R-:W-:-:S02]  /*6b30*/  UIADD3 UR26, UR40, 0x1, URZ ;  /* 0x00000001281a7890 */ /* 0x000fc4000fffe03f */
[----:B------:R-:W-:Y:S02]  /*6b40*/  UIADD3 UR4, UR4, -0x1, URZ ;  /* 0xffffffff04047890 */ /* 0x000fe4000fffe03f */
[----:B------:R-:W-:Y:S01]  /*6b50*/  USHF.L.U32 UR5, UR11, UR5, URZ ;  /* 0x000000050b057299 */ /* 0x000fe2000800063f */
[----:B------:R-:W-:Y:S01]  /*6b60*/  ULDC.64 UR24, c[0x0][0x198] ;  /* 0x0000660000187ab9 */ /* 0x000fe20000000a00 */
[----:B0-----:R-:W-:Y:S02]  /*6b70*/  ULOP3.LUT UR8, UR9, 0x1, URZ, 0xc0, !UPT ;  /* 0x0000000109087892 */ /* 0x001fe4000f8ec03f */
[----:B------:R-:W-:Y:S02]  /*6b80*/  USHF.R.U32.HI UR27, URZ, 0x1, UR9 ;  /* 0x000000013f1b7899 */ /* 0x000fe40008011609 */
[----:B------:R-:W-:Y:S02]  /*6b90*/  USHF.L.U32 UR6, UR9, 0x6, URZ ;  /* 0x0000000609067899 */ /* 0x000fe4000800063f */
[----:B------:R-:W-:-:S02]  /*6ba0*/  USHF.L.U32 UR7, UR9, 0xc, URZ ;  /* 0x0000000c09077899 */ /* 0x000fc4000800063f */
[----:B------:R-:W-:Y:S02]  /*6bb0*/  ULOP3.LUT UR9, UR9, 0xfffffffe, URZ, 0xc0, !UPT ;  /* 0xfffffffe09097892 */ /* 0x000fe4000f8ec03f */
[----:B------:R-:W-:Y:S02]  /*6bc0*/  UISETP.GT.U32.AND UP0, UPT, UR8, 0xffff, UPT ;  /* 0x0000ffff0800788c */ /* 0x000fe4000bf04070 */
[----:B------:R-:W-:Y:S02]  /*6bd0*/  USHF.L.U32 UR10, UR11, UR9, URZ ;  /* 0x000000090b0a7299 */ /* 0x000fe4000800063f */
[----:B------:R-:W-:Y:S02]  /*6be0*/  ULOP3.LUT UR9, UR9, 0x1, URZ, 0xfc, !UPT ;  /* 0x0000000109097892 */ /* 0x000fe4000f8efc3f */
[----:B------:R-:W-:Y:S02]  /*6bf0*/  USEL UR8, UR8, 0xffff, !UP0 ;  /* 0x0000ffff08087887 */ /* 0x000fe4000c000000 */
[----:B------:R-:W-:-:S02]  /*6c00*/  USHF.L.U32 UR9, UR11, UR9, URZ ;  /* 0x000000090b097299 */ /* 0x000fc4000800063f */
[----:B------:R-:W-:Y:S02]  /*6c10*/  ULOP3.LUT UR8, UR8, 0xffff, URZ, 0xc0, !UPT ;  /* 0x0000ffff08087892 */ /* 0x000fe4000f8ec03f */
[----:B------:R-:W-:Y:S02]  /*6c20*/  ULOP3.LUT UR6, UR6, 0x40, URZ, 0xc0, !UPT ;  /* 0x0000004006067892 */ /* 0x000fe4000f8ec03f */
[----:B------:R-:W-:Y:S02]  /*6c30*/  ULOP3.LUT UR7, UR7, 0x1000, URZ, 0xc0, !UPT ;  /* 0x0000100007077892 */ /* 0x000fe4000f8ec03f */
[----:B------:R-:W-:Y:S02]  /*6c40*/  ULOP3.LUT UR19, UR10, UR9, URZ, 0xfc, !UPT ;  /* 0x000000090a137292 */ /* 0x000fe4000f8efc3f */
[----:B------:R-:W-:-:S12]  /*6c50*/  USHF.L.U32 UR18, UR18, UR8, URZ ;  /* 0x0000000812127299 */ /* 0x000fd8000800063f */
.L_x_179:
[----:B------:R-:W-:-:S03]  /*6c60*/  UMOV UR8, 0xffffffff ;  /* 0xffffffff00087882 */ /* 0x000fc60000000000 */
[----:B------:R-:W-:Y:S05]  /*6c70*/  BRA.DIV UR8, `(.L_x_168) ;  /* 0x0000000e08cc7947 */ /* 0x000fea000b800000 */
[----:B------:R-:W-:-:S13]  /*6c80*/  ELECT P6, URZ, PT ;  /* 0x00000000003f782f */ /* 0x000fda00038c0000 */
.L_x_191:
[----:B------:R-:W0:Y:S01]  /*6c90*/  LDC R4, c[0x0][0x28c] ;  /* 0x0000a300ff047b82 */ /* 0x000e220000000800 */
[----:B------:R-:W-:Y:S01]  /*6ca0*/  BSSY B1, `(.L_x_169) ;  /* 0x000003d000017945 */ /* 0x000fe20003800000 */
[----:B0-----:R-:W-:-:S13]  /*6cb0*/  ISETP.LT.OR P6, PT, R4, 0x1, !P6 ;  /* 0x000000010400780c */ /* 0x001fda00077c1670 */
[----:B------:R-:W-:Y:S05]  /*6cc0*/  @P6 BRA `(.L_x_170) ;  /* 0x0000000000e86947 */ /* 0x000fea0003800000 */
[----:B------:R-:W-:Y:S01]  /*6cd0*/  LEA R22, R22, UR27, 0x1 ;  /* 0x0000001b16167c11 */ /* 0x000fe2000f8e08ff */
[----:B------:R-:W-:Y:S01]  /*6ce0*/  IMAD.MOV.U32 R12, RZ, RZ, RZ ;  /* 0x000000ffff0c7224 */ /* 0x000fe200078e00ff */
[----:B------:R-:W-:Y:S01]  /*6cf0*/  LEA R18, R18, UR6, 0x7 ;  /* 0x0000000612127c11 */ /* 0x000fe2000f8e38ff */
[----:B------:R-:W-:Y:S02]  /*6d00*/  IMAD.U32 R14, RZ, RZ, UR26 ;  /* 0x0000001aff0e7e24 */ /* 0x000fe4000f8e00ff */
[----:B------:R-:W-:Y:S02]  /*6d10*/  IMAD.MOV.U32 R4, RZ, RZ, R3 ;  /* 0x000000ffff047224 */ /* 0x000fe400078e0003 */
[----:B------:R-:W-:Y:S02]  /*6d20*/  IMAD.MOV.U32 R5, RZ, RZ, R8 ;  /* 0x000000ffff057224 */ /* 0x000fe400078e0008 */
[----:B------:R-:W-:-:S07]  /*6d30*/  IMAD.SHL.U32 R22, R22, 0x20, RZ ;  /* 0x0000002016167824 */ /* 0x000fce00078e00ff */
.L_x_174:
[----:B------:R-:W0:Y:S01]  /*6d40*/  S2R R7, SR_CgaCtaId ;  /* 0x0000000000077919 */ /* 0x000e220000008800 */
[----:B------:R-:W-:-:S04]  /*6d50*/  MOV R6, 0x400 ;  /* 0x0000040000067802 */ /* 0x000fc80000000f00 */
[----:B0-----:R-:W-:Y:S02]  /*6d60*/  LEA R13, R7, R6, 0x18 ;  /* 0x00000006070d7211 */ /* 0x001fe400078ec0ff */
[----:B------:R-:W-:Y:S01]  /*6d70*/  SHF.L.U32 R6, R4, 0x1f, RZ ;  /* 0x0000001f04067819 */ /* 0x000fe200000006ff */
[----:B------:R-:W0:Y:S02]  /*6d80*/  @!P2 LDC R7, c[0x0][0x500] ;  /* 0x00014000ff07ab82 */ /* 0x000e240000000800 */
[----:B------:R-:W-:-:S04]  /*6d90*/  IMAD R11, R5, 0x8, R13 ;  /* 0x00000008050b7824 */ /* 0x000fc800078e020d */
[----:B------:R-:W1:Y:S02]  /*6da0*/  SYNCS.PHASECHK.TRANS64.TRYWAIT P1, [R11+URZ+0x18], R6 ;  /* 0x000018060b0075a7 */ /* 0x000e64000802017f */
[----:B-1----:R-:W-:Y:S05]  /*6db0*/  @!P1 BRA `(.L_x_171) ;  /* 0x0000000c009c9947 */ /* 0x002fea0003800000 */
.L_x_192:
[----:B-1----:R-:W-:Y:S01]  /*6dc0*/  PRMT R6, R9, 0x9910, RZ ;  /* 0x0000991009067816 */ /* 0x002fe200000000ff */
[----:B0-----:R0:W-:Y:S03]  /*6dd0*/  @!P2 SYNCS.ARRIVE.TRANS64 RZ, [R11+URZ], R7 ;  /* 0x000000070bffa9a7 */ /* 0x0011e6000800003f */
[----:B------:R-:W-:-:S13]  /*6de0*/  ISETP.NE.AND P1, PT, R6, 0x2, PT ;  /* 0x000000020600780c */ /* 0x000fda0003f25270 */
[----:B0-----:R-:W-:Y:S05]  /*6df0*/  @P1 BRA `(.L_x_172) ;  /* 0x0000000000041947 */ /* 0x001fea0003800000 */
[----:B------:R-:W-:Y:S01]  /*6e00*/  BPT.TRAP 0x1 ;  /* 0x000000040000795c */ /* 0x000fe20000300000 */
.L_x_172:
[----:B------:R-:W-:Y:S05]  /*6e10*/  @P0 BRA `(.L_x_173) ;  /* 0x0000000000040947 */ /* 0x000fea0003800000 */
[----:B------:R-:W-:Y:S01]  /*6e20*/  BPT.TRAP 0x1 ;  /* 0x000000040000795c */ /* 0x000fe20000300000 */
.L_x_173:
[----:B------:R-:W-:Y:S01]  /*6e30*/  LEA R6, R5, UR27, 0x1 ;  /* 0x0000001b05067c11 */ /* 0x000fe2000f8e08ff */
[----:B------:R-:W-:Y:S01]  /*6e40*/  VIADD R14, R14, 0xffffffff ;  /* 0xffffffff0e0e7836 */ /* 0x000fe20000000000 */
[----:B------:R-:W-:Y:S01]  /*6e50*/  R2UR UR22, R22 ;  /* 0x00000000161672ca */ /* 0x000fe200000e0000 */
[----:B------:R-:W-:Y:S01]  /*6e60*/  UIADD3 UR14, UP0, UR24, 0xf0, URZ ;  /* 0x000000f0180e7890 */ /* 0x000fe2000ff1e03f */
[----:B------:R-:W-:Y:S01]  /*6e70*/  R2UR UR9, R11 ;  /* 0x000000000b0972ca */ /* 0x000fe200000e0000 */
[----:B------:R-:W-:Y:S01]  /*6e80*/  IMAD.SHL.U32 R6, R6, 0x800, RZ ;  /* 0x0000080006067824 */ /* 0x000fe200078e00ff */
[----:B------:R-:W-:Y:S01]  /*6e90*/  R2UR UR10, R12 ;  /* 0x000000000c0a72ca */ /* 0x000fe200000e0000 */
[----:B------:R-:W-:Y:S01]  /*6ea0*/  UIADD3 UR30, UP1, UR24, 0x1f0, URZ ;  /* 0x000001f0181e7890 */ /* 0x000fe2000ff3e03f */
[----:B------:R-:W-:Y:S01]  /*6eb0*/  R2UR UR12, R19 ;  /* 0x00000000130c72ca */ /* 0x000fe200000e0000 */
[--C-:B------:R-:W-:Y:S01]  /*6ec0*/  IMAD R7, R6, 0x2, R13.reuse ;  /* 0x0000000206077824 */ /* 0x100fe200078e020d */
[----:B------:R-:W-:Y:S01]  /*6ed0*/  LEA R6, R5, UR7, 0xd ;  /* 0x0000000705067c11 */ /* 0x000fe2000f8e68ff */
[----:B------:R-:W-:Y:S01]  /*6ee0*/  UIADD3.X UR15, URZ, UR25, URZ, UP0, !UPT ;  /* 0x000000193f0f7290 */ /* 0x000fe200087fe43f */
[----:B------:R-:W-:Y:S01]  /*6ef0*/  R2UR UR23, R18 ;  /* 0x00000000121772ca */ /* 0x000fe200000e0000 */
[----:B------:R-:W-:Y:S01]  /*6f00*/  UPRMT UR20, URZ, 0x5410, UR18 ;  /* 0x000054103f147896 */ /* 0x000fe20008000012 */
[----:B------:R-:W-:Y:S01]  /*6f10*/  R2UR UR8, R7 ;  /* 0x00000000070872ca */ /* 0x000fe200000e0000 */
[----:B------:R-:W-:Y:S01]  /*6f20*/  IMAD R6, R6, 0x2, R13 ;  /* 0x0000000206067824 */ /* 0x000fe200078e020d */
[----:B------:R-:W-:Y:S01]  /*6f30*/  ISETP.GT.AND P3, PT, R14, 0x1, PT ;  /* 0x000000010e00780c */ /* 0x000fe20003f64270 */
[----:B------:R-:W-:Y:S01]  /*6f40*/  VIADD R5, R5, 0x1 ;  /* 0x0000000105057836 */ /* 0x000fe20000000000 */
[----:B------:R-:W-:Y:S01]  /*6f50*/  UPRMT UR28, URZ, 0x5410, UR19 ;  /* 0x000054103f1c7896 */ /* 0x000fe20008000013 */
[----:B------:R-:W-:Y:S01]  /*6f60*/  VIADD R12, R12, 0x40 ;  /* 0x000000400c0c7836 */ /* 0x000fe20000000000 */
[----:B------:R-:W-:Y:S01]  /*6f70*/  R2UR UR11, R6 ;  /* 0x00000000060b72ca */ /* 0x000fe200000e0000 */
[----:B------:R-:W-:Y:S01]  /*6f80*/  UIADD3.X UR31, URZ, UR25, URZ, UP1, !UPT ;  /* 0x000000193f1f7290 */ /* 0x000fe20008ffe43f */
[----:B------:R-:W-:Y:S01]  /*6f90*/  ISETP.NE.AND P1, PT, R5, 0x3, PT ;  /* 0x000000030500780c */ /* 0x000fe20003f25270 */
[----:B------:R-:W-:Y:S01]  /*6fa0*/  UMOV UR16, 0x0 ;  /* 0x0000000000107882 */ /* 0x000fe20000000000 */
[----:B------:R-:W-:-:S02]  /*6fb0*/  UMOV UR17, 0x10000000 ;  /* 0x1000000000117882 */ /* 0x000fc40000000000 */
[----:B------:R-:W-:Y:S01]  /*6fc0*/  SEL R7, RZ, 0x1, P1 ;  /* 0x00000001ff077807 */ /* 0x000fe20000800000 */
[----:B------:R-:W-:Y:S01]  /*6fd0*/  UIADD3 UR8, UR8, 0x100, URZ ;  /* 0x0000010008087890 */ /* 0x000fe2000fffe03f */
[----:B------:R-:W-:Y:S02]  /*6fe0*/  SEL R5, R5, RZ, P1 ;  /* 0x000000ff05057207 */ /* 0x000fe40000800000 */
[----:B------:R-:W-:-:S03]  /*6ff0*/  LOP3.LUT R4, R4, R7, RZ, 0x3c, !PT ;  /* 0x0000000704047212 */ /* 0x000fc600078e3cff */
[----:B------:R-:W-:-:S03]  /*7000*/  UIADD3 UR21, UR11, 0x6100, URZ ;  /* 0x000061000b157890 */ /* 0x000fc6000fffe03f */
[----:B------:R-:W-:Y:S02]  /*7010*/  UMOV UR11, UR22 ;  /* 0x00000016000b7c82 */ /* 0x000fe40008000000 */
[----:B------:R0:W-:Y:S02]  /*7020*/  UTMALDG.3D.MULTICAST [UR8], [UR14], UR20, desc[UR16] ;  /* 0x000010080e0073b4 */ /* 0x0001e40008011814 */
[----:B0-----:R-:W-:Y:S01]  /*7030*/  UMOV UR8, UR21 ;  /* 0x0000001500087c82 */ /* 0x001fe20008000000 */
[----:B------:R-:W-:Y:S02]  /*7040*/  UMOV UR11, UR23 ;  /* 0x00000017000b7c82 */ /* 0x000fe40008000000 */
[----:B------:R0:W-:Y:S02]  /*7050*/  UTMALDG.3D.MULTICAST [UR8], [UR30], UR28, desc[UR16] ;  /* 0x000010081e0073b4 */ /* 0x0001e4000801181c */
[----:B0-----:R-:W-:Y:S05]  /*7060*/  @P3 BRA `(.L_x_174) ;  /* 0xfffffffc00343947 */ /* 0x001fea000383ffff */
.L_x_170:
[----:B------:R-:W-:Y:S05]  /*7070*/  BSYNC B1 ;  /* 0x0000000000017941 */ /* 0x000fea0003800000 */
.L_x_169:
[----:B------:R-:W2:Y:S01]  /*7080*/  LDL.64 R20, [R1] ;  /* 0x0000000001147983 */ /* 0x000ea20000100a00 */
[----:B------:R-:W-:Y:S01]  /*7090*/  LOP3.LUT P4, RZ, R10, 0xff, RZ, 0xc0, !PT ;  /* 0x000000ff0aff7812 */ /* 0x000fe2000788c0ff */
[----:B------:R-:W-:Y:S01]  /*70a0*/  VIADD R7, R8, UR40 ;  /* 0x0000002808077c36 */ /* 0x000fe20008000000 */
[----:B------:R-:W-:Y:S01]  /*70b0*/  ULDC.64 UR8, c[0x0][0x650] ;  /* 0x0001940000087ab9 */ /* 0x000fe20000000a00 */
[----:B------:R-:W-:Y:S01]  /*70c0*/  IMAD.U32 R8, RZ, RZ, UR40 ;  /* 0x00000028ff087e24 */ /* 0x000fe2000f8e00ff */
[----:B------:R-:W-:Y:S01]  /*70d0*/  UISETP.GE.U32.AND UP0, UPT, UR40, 0x3, UPT ;  /* 0x000000032800788c */ /* 0x000fe2000bf06070 */
[----:B------:R-:W-:Y:S01]  /*70e0*/  BSSY B1, `(.L_x_175) ;  /* 0x000006b000017945 */ /* 0x000fe20003800000 */
[----:B------:R-:W-:Y:S01]  /*70f0*/  ISETP.GT.U32.AND P1, PT, R7, 0x2, PT ;  /* 0x000000020700780c */ /* 0x000fe20003f24070 */
[----:B------:R-:W-:Y:S01]  /*7100*/  IMAD.MOV.U32 R22, RZ, RZ, -0x1 ;  /* 0xffffffffff167424 */ /* 0x000fe200078e00ff */
[----:B------:R-:W-:Y:S01]  /*7110*/  PRMT R10, RZ, 0x7610, R10 ;  /* 0x00007610ff0a7816 */ /* 0x000fe2000000000a */
[----:B------:R-:W-:Y:S01]  /*7120*/  IMAD.MOV.U32 R18, RZ, RZ, -0x1 ;  /* 0xffffffffff127424 */ /* 0x000fe200078e00ff */
[----:B------:R-:W-:Y:S01]  /*7130*/  ISETP.LT.U32.AND P1, PT, R8, 0x3, P1 ;  /* 0x000000030800780c */ /* 0x000fe20000f21070 */
[----:B------:R-:W-:Y:S01]  /*7140*/  IMAD.MOV.U32 R19, RZ, RZ, -0x1 ;  /* 0xffffffffff137424 */ /* 0x000fe200078e00ff */
[----:B------:R-:W-:Y:S01]  /*7150*/  PLOP3.LUT P3, PT, PT, PT, UP0, 0x80, 0x0 ;  /* 0x000000000000781c */ /* 0x000fe20003f6f008 */
[----:B------:R-:W0:Y:S01]  /*7160*/  @P4 S2R R5, SR_CgaCtaId ;  /* 0x0000000000054919 */ /* 0x000e220000008800 */
[----:B------:R-:W-:-:S04]  /*7170*/  @P4 MOV R4, 0x400 ;  /* 0x0000040000044802 */ /* 0x000fc80000000f00 */
[----:B0-----:R-:W-:Y:S01]  /*7180*/  @P4 LEA R6, R5, R4, 0x18 ;  /* 0x0000000405064211 */ /* 0x001fe200078ec0ff */
[----:B------:R-:W-:Y:S01]  /*7190*/  IMAD.WIDE.U32 R4, R7, -0x55555555, RZ ;  /* 0xaaaaaaab07047825 */ /* 0x000fe200078e00ff */
[----:B------:R-:W-:Y:S02]  /*71a0*/  SEL R4, RZ, 0x1, !P1 ;  /* 0x00000001ff047807 */ /* 0x000fe40004800000 */
[----:B------:R0:W-:Y:S02]  /*71b0*/  @P4 SYNCS.ARRIVE.TRANS64.A1T0 RZ, [R6+URZ+0x68], RZ ;  /* 0x000068ff06ff49a7 */ /* 0x0001e4000810003f */
[----:B------:R-:W-:Y:S02]  /*71c0*/  LOP3.LUT R3, R3, R4, RZ, 0x3c, !PT ;  /* 0x0000000403037212 */ /* 0x000fe400078e3cff */
[----:B------:R-:W-:Y:S02]  /*71d0*/  PRMT R4, RZ, 0x7610, R4 ;  /* 0x00007610ff047816 */ /* 0x000fe40000000004 */
[----:B0-----:R-:W-:-:S04]  /*71e0*/  SHF.R.U32.HI R6, RZ, 0x1, R5 ;  /* 0x00000001ff067819 */ /* 0x001fc80000011605 */
[----:B------:R-:W-:Y:S01]  /*71f0*/  @P3 LOP3.LUT R3, R3, 0x1, R6, 0x78, !PT ;  /* 0x0000000103033812 */ /* 0x000fe200078e7806 */
[----:B------:R-:W-:Y:S01]  /*7200*/  IMAD R8, R6, -0x3, R7 ;  /* 0xfffffffd06087824 */ /* 0x000fe200078e0207 */
[----:B--2---:R-:W-:-:S04]  /*7210*/  IADD3 R16, P4, R16, R20, RZ ;  /* 0x0000001410107210 */ /* 0x004fc80007f9e0ff */
[----:B------:R-:W-:Y:S01]  /*7220*/  ISETP.GE.U32.AND P1, PT, R16, UR8, PT ;  /* 0x0000000810007c0c */ /* 0x000fe2000bf26070 */
[----:B------:R-:W-:-:S05]  /*7230*/  IMAD.X R17, R17, 0x1, R0, P4 ;  /* 0x0000000111117824 */ /* 0x000fca00020e0600 */
[----:B------:R-:W-:-:S13]  /*7240*/  ISETP.GE.U32.AND.EX P1, PT, R17, UR9, PT, P1 ;  /* 0x0000000911007c0c */ /* 0x000fda000bf26110 */
[----:B------:R-:W-:Y:S05]  /*7250*/  @P1 BRA `(.L_x_176) ;  /* 0x00000004004c1947 */ /* 0x000fea0003800000 */
[----:B------:R-:W0:Y:S01]  /*7260*/  S2R R12, SR_CTAID.X ;  /* 0x00000000000c7919 */ /* 0x000e220000002500 */
[----:B------:R-:W-:Y:S01]  /*7270*/  ULDC.64 UR8, c[0x0][0x628] ;  /* 0x00018a0000087ab9 */ /* 0x000fe20000000a00 */
[----:B------:R-:W1:Y:S01]  /*7280*/  LDC R13, c[0x0][0x144] ;  /* 0x00005100ff0d7b82 */ /* 0x000e620000000800 */
[----:B------:R-:W-:Y:S01]  /*7290*/  ISETP.NE.U32.AND P1, PT, RZ, UR8, PT ;  /* 0x00000008ff007c0c */ /* 0x000fe2000bf25070 */
[----:B------:R-:W2:Y:S01]  /*72a0*/  S2R R11, SR_CTAID.Y ;  /* 0x00000000000b7919 */ /* 0x000ea20000002600 */
[----:B------:R-:W-:Y:S01]  /*72b0*/  ULDC UR10, c[0x0][0x150] ;  /* 0x00005400000a7ab9 */ /* 0x000fe20000000800 */
[----:B------:R-:W-:Y:S01]  /*72c0*/  ULDC UR11, c[0x0][0x630] ;  /* 0x00018c00000b7ab9 */ /* 0x000fe20000000800 */
[----:B------:R-:W-:Y:S01]  /*72d0*/  ISETP.NE.AND.EX P1, PT, RZ, UR9, PT, P1 ;  /* 0x00000009ff007c0c */ /* 0x000fe2000bf25310 */
[----:B------:R-:W-:Y:S01]  /*72e0*/  IMAD.MOV.U32 R4, RZ, RZ, R16 ;  /* 0x000000ffff047224 */ /* 0x000fe200078e0010 */
[----:B0-----:R-:W-:-:S05]  /*72f0*/  I2FP.F32.U32 R5, R12 ;  /* 0x0000000c00057245 */ /* 0x001fca0000201000 */
[----:B------:R-:W-:Y:S01]  /*7300*/  FMUL R14, R5, UR10 ;  /* 0x0000000a050e7c20 */ /* 0x000fe20008400000 */
[----:B------:R-:W-:-:S05]  /*7310*/  IMAD.MOV.U32 R5, RZ, RZ, R17 ;  /* 0x000000ffff057224 */ /* 0x000fca00078e0011 */
[----:B--2---:R-:W-:Y:S05]  /*7320*/  @!P1 BRA `(.L_x_177) ;  /* 0x0000000000289947 */ /* 0x004fea0003800000 */
[----:B------:R-:W-:Y:S02]  /*7330*/  ULDC UR10, c[0x0][0x634] ;  /* 0x00018d00000a7ab9 */ /* 0x000fe40000000800 */
[----:B------:R-:W-:-:S05]  /*7340*/  IADD3 R5, P1, R16, UR10, RZ ;  /* 0x0000000a10057c10 */ /* 0x000fca000ff3e0ff */
[----:B------:R-:W-:-:S04]  /*7350*/  IMAD.X R15, RZ, RZ, R17, P1 ;  /* 0x000000ffff0f7224 */ /* 0x000fc800008e0611 */
[----:B------:R-:W-:-:S04]  /*7360*/  IMAD.WIDE.U32 R6, R15, UR8, RZ ;  /* 0x000000080f067c25 */ /* 0x000fc8000f8e00ff */
[----:B------:R-:W-:-:S04]  /*7370*/  IMAD.WIDE.U32 R6, P1, R5, UR9, R6 ;  /* 0x0000000905067c25 */ /* 0x000fc8000f820006 */
[----:B------:R-:W-:-:S04]  /*7380*/  IMAD.WIDE.U32 R4, R5, UR8, RZ ;  /* 0x0000000805047c25 */ /* 0x000fc8000f8e00ff */
[----:B------:R-:W-:Y:S01]  /*7390*/  IMAD.MOV.U32 R4, RZ, RZ, R7 ;  /* 0x000000ffff047224 */ /* 0x000fe200078e0007 */
[----:B------:R-:W-:Y:S01]  /*73a0*/  IADD3 RZ, P3, R5, R6, RZ ;  /* 0x0000000605ff7210 */ /* 0x000fe20007f7e0ff */
[----:B------:R-:W-:-:S04]  /*73b0*/  IMAD.X R5, RZ, RZ, RZ, P1 ;  /* 0x000000ffff057224 */ /* 0x000fc800008e06ff */
[----:B------:R-:W-:-:S08]  /*73c0*/  IMAD.WIDE.U32.X R4, R15, UR9, R4, P3 ;  /* 0x000000090f047c25 */ /* 0x000fd000098e0404 */
.L_x_177:
[--C-:B------:R-:W-:Y:S01]  /*73d0*/  SHF.R.U64 R19, R4, UR11, R5.reuse ;  /* 0x0000000b04137c19 */ /* 0x100fe20008001205 */
[----:B------:R-:W0:Y:S01]  /*73e0*/  F2I.U32.TRUNC.NTZ R14, R14 ;  /* 0x0000000e000e7305 */ /* 0x000e22000020f000 */
[----:B------:R-:W-:Y:S01]  /*73f0*/  SHF.R.U32.HI R4, RZ, UR11, R5 ;  /* 0x0000000bff047c19 */ /* 0x000fe20008011605 */
[----:B------:R-:W-:Y:S01]  /*7400*/  ULDC.64 UR8, c[0x0][0x620] ;  /* 0x0001880000087ab9 */ /* 0x000fe20000000a00 */
[----:B------:R-:W-:Y:S01]  /*7410*/  IADD3 R7, P1, RZ, -R19, RZ ;  /* 0x80000013ff077210 */ /* 0x000fe20007f3e0ff */
[----:B------:R-:W-:Y:S01]  /*7420*/  ULDC.64 UR10, c[0x0][0x640] ;  /* 0x00019000000a7ab9 */ /* 0x000fe20000000a00 */
[----:B------:R-:W2:Y:S03]  /*7430*/  LDC R18, c[0x0][0x148] ;  /* 0x00005200ff127b82 */ /* 0x000ea60000000800 */
[----:B------:R-:W-:Y:S01]  /*7440*/  IMAD.X R4, RZ, RZ, ~R4, P1 ;  /* 0x000000ffff047224 */ /* 0x000fe200008e0e04 */
[----:B------:R-:W-:-:S03]  /*7450*/  ISETP.NE.U32.AND P1, PT, RZ, UR10, PT ;  /* 0x0000000aff007c0c */ /* 0x000fc6000bf25070 */
[----:B------:R-:W-:Y:S01]  /*7460*/  IMAD R6, R4, UR8, RZ ;  /* 0x0000000804067c24 */ /* 0x000fe2000f8e02ff */
[----:B------:R-:W-:Y:S01]  /*7470*/  ISETP.NE.AND.EX P1, PT, RZ, UR11, PT, P1 ;  /* 0x0000000bff007c0c */ /* 0x000fe2000bf25310 */
[----:B------:R-:W-:Y:S01]  /*7480*/  IMAD.WIDE.U32 R4, R7, UR8, R16 ;  /* 0x0000000807047c25 */ /* 0x000fe2000f8e0010 */
[----:B------:R-:W-:-:S03]  /*7490*/  ULDC UR8, c[0x0][0x618] ;  /* 0x0001860000087ab9 */ /* 0x000fc60000000800 */
[----:B------:R-:W-:Y:S01]  /*74a0*/  IMAD R7, R7, UR9, R6 ;  /* 0x0000000907077c24 */ /* 0x000fe2000f8e0206 */
[----:B------:R-:W-:Y:S01]  /*74b0*/  ULDC UR9, c[0x0][0x154] ;  /* 0x0000550000097ab9 */ /* 0x000fe20000000800 */
[----:B0-----:R-:W-:Y:S02]  /*74c0*/  IMAD.MOV R6, RZ, RZ, -R14 ;  /* 0x000000ffff067224 */ /* 0x001fe400078e0a0e */
[----:B------:R-:W-:Y:S02]  /*74d0*/  IMAD.IADD R5, R5, 0x1, R7 ;  /* 0x0000000105057824 */ /* 0x000fe400078e0207 */
[----:B-1----:R-:W-:Y:S01]  /*74e0*/  IMAD R12, R13, R6, R12 ;  /* 0x000000060d0c7224 */ /* 0x002fe200078e020c */
[----:B------:R-:W-:Y:S02]  /*74f0*/  I2FP.F32.U32 R6, R11 ;  /* 0x0000000b00067245 */ /* 0x000fe40000201000 */
[--C-:B------:R-:W-:Y:S02]  /*7500*/  SHF.R.U64 R13, R4, UR8, R5.reuse ;  /* 0x00000008040d7c19 */ /* 0x100fe40008001205 */
[----:B------:R-:W-:Y:S01]  /*7510*/  SHF.R.U32.HI R4, RZ, UR8, R5 ;  /* 0x00000008ff047c19 */ /* 0x000fe20008011605 */
[----:B------:R-:W-:Y:S01]  /*7520*/  FMUL R6, R6, UR9 ;  /* 0x0000000906067c20 */ /* 0x000fe20008400000 */
[----:B------:R-:W-:-:S02]  /*7530*/  ULDC UR8, c[0x0][0x608] ;  /* 0x0001820000087ab9 */ /* 0x000fc40000000800 */
[--C-:B------:R-:W-:Y:S01]  /*7540*/  SHF.R.U64 R15, R13, UR8, R4.reuse ;  /* 0x000000080d0f7c19 */ /* 0x100fe20008001204 */
[----:B------:R0:W1:Y:S01]  /*7550*/  F2I.U32.TRUNC.NTZ R20, R6 ;  /* 0x0000000600147305 */ /* 0x000062000020f000 */
[----:B------:R-:W-:Y:S01]  /*7560*/  SHF.R.U32.HI R4, RZ, UR8, R4 ;  /* 0x00000008ff047c19 */ /* 0x000fe20008011604 */
[----:B------:R-:W-:-:S03]  /*7570*/  ULDC UR8, c[0x0][0x658] ;  /* 0x0001960000087ab9 */ /* 0x000fc60000000800 */
[--C-:B------:R-:W-:Y:S02]  /*7580*/  SHF.R.U64 R14, R15, UR8, R4.reuse ;  /* 0x000000080f0e7c19 */ /* 0x100fe40008001204 */
[----:B------:R-:W-:-:S03]  /*7590*/  SHF.R.U32.HI R21, RZ, UR8, R4 ;  /* 0x00000008ff157c19 */ /* 0x000fc60008011604 */
[----:B------:R-:W-:Y:S02]  /*75a0*/  IMAD.MOV.U32 R4, RZ, RZ, R14 ;  /* 0x000000ffff047224 */ /* 0x000fe400078e000e */
[----:B------:R-:W-:Y:S01]  /*75b0*/  IMAD.MOV.U32 R5, RZ, RZ, R21 ;  /* 0x000000ffff057224 */ /* 0x000fe200078e0015 */
[----:B0-----:R-:W-:Y:S06]  /*75c0*/  @!P1 BRA `(.L_x_178) ;  /* 0x0000000000289947 */ /* 0x001fec0003800000 */
        /* <DEDUP_REMOVED lines=10> */
.L_x_178:
[----:B------:R-:W-:Y:S01]  /*7670*/  ISETP.NE.AND P1, PT, R2, 0x1, PT ;  /* 0x000000010200780c */ /* 0x000fe20003f25270 */
[----:B------:R-:W-:Y:S01]  /*7680*/  ULDC UR8, c[0x0][0x648] ;  /* 0x0001920000087ab9 */ /* 0x000fe20000000800 */
[----:B------:R-:W-:Y:S01]  /*7690*/  LOP3.LUT R15, R15, UR13, RZ, 0xc0, !PT ;  /* 0x0000000d0f0f7c12 */ /* 0x000fe2000f8ec0ff */
[----:B-1----:R-:W-:Y:S01]  /*76a0*/  IMAD.MOV R20, RZ, RZ, -R20 ;  /* 0x000000ffff147224 */ /* 0x002fe200078e0a14 */
[----:B------:R-:W-:Y:S01]  /*76b0*/  SHF.R.U64 R4, R4, UR8, R5 ;  /* 0x0000000804047c19 */ /* 0x000fe20008001205 */
[----:B------:R-:W-:Y:S01]  /*76c0*/  ULDC UR8, c[0x0][0x638] ;  /* 0x00018e0000087ab9 */ /* 0x000fe20000000800 */
[----:B------:R-:W-:Y:S01]  /*76d0*/  LOP3.LUT R13, R13, UR4, RZ, 0xc0, !PT ;  /* 0x000000040d0d7c12 */ /* 0x000fe2000f8ec0ff */
[----:B------:R-:W-:Y:S02]  /*76e0*/  ULDC UR9, c[0x0][0x610] ;  /* 0x0001840000097ab9 */ /* 0x000fe40000000800 */
[----:B------:R-:W-:Y:S02]  /*76f0*/  IMAD.MOV R5, RZ, RZ, -R4 ;  /* 0x000000ffff057224 */ /* 0x000fe400078e0a04 */
[----:B------:R-:W-:-:S02]  /*7700*/  IMAD R15, R4, UR5, R15 ;  /* 0x00000005040f7c24 */ /* 0x000fc4000f8e020f */
[----:B--2---:R-:W-:Y:S02]  /*7710*/  @P1 IMAD R12, R18, R20, R11 ;  /* 0x00000014120c1224 */ /* 0x004fe400078e020b */
[----:B------:R-:W-:Y:S01]  /*7720*/  IMAD R14, R5, UR8, R14 ;  /* 0x00000008050e7c24 */ /* 0x000fe2000f8e020e */
[----:B------:R-:W-:Y:S01]  /*7730*/  ULDC UR8, c[0x0][0x600] ;  /* 0x0001800000087ab9 */ /* 0x000fe20000000800 */
[----:B------:R-:W-:Y:S02]  /*7740*/  IMAD R12, R15, UR9, R12 ;  /* 0x000000090f0c7c24 */ /* 0x000fe4000f8e020c */
[----:B------:R-:W-:Y:S02]  /*7750*/  IMAD R5, R14, UR8, R13 ;  /* 0x000000080e057c24 */ /* 0x000fe4000f8e020d */
[----:B------:R-:W-:-:S03]  /*7760*/  IMAD.MOV.U32 R4, RZ, RZ, 0x1 ;  /* 0x00000001ff047424 */ /* 0x000fc600078e00ff */
[----:B------:R-:W-:Y:S02]  /*7770*/  SEL R18, R5, R12, !P1 ;  /* 0x0000000c05127207 */ /* 0x000fe40004800000 */
[----:B------:R-:W-:-:S07]  /*7780*/  SEL R22, R12, R5, !P1 ;  /* 0x000000050c167207 */ /* 0x000fce0004800000 */
.L_x_176:
[----:B------:R-:W-:Y:S05]  /*7790*/  BSYNC B1 ;  /* 0x0000000000017941 */ /* 0x000fea0003800000 */
.L_x_175:
[----:B------:R-:W-:-:S13]  /*77a0*/  LOP3.LUT P1, RZ, R4, 0xff, RZ, 0xc0, !PT ;  /* 0x000000ff04ff7812 */ /* 0x000fda000782c0ff */
[----:B------:R-:W-:Y:S05]  /*77b0*/  @P1 BRA `(.L_x_179) ;  /* 0xfffffff400281947 */ /* 0x000fea000383ffff */
[----:B------:R-:W-:Y:S05]  /*77c0*/  BSYNC B0 ;  /* 0x0000000000007941 */ /* 0x000fea0003800000 */
.L_x_167:
[----:B------:R-:W-:-:S03]  /*77d0*/  UMOV UR8, 0xffffffff ;  /* 0xffffffff00087882 */ /* 0x000fc60000000000 */
[----:B------:R-:W-:Y:S05]  /*77e0*/  BRA.DIV UR8, `(.L_x_180) ;  /* 0x0000000608247947 */ /* 0x000fea000b800000 */
[----:B------:R-:W-:-:S13]  /*77f0*/  ELECT P6, URZ, PT ;  /* 0x00000000003f782f */ /* 0x000fda00038c0000 */
.L_x_195:
[----:B------:R-:W-:Y:S04]  /*7800*/  BSSY B0, `(.L_x_181) ;  /* 0x0000022000007945 */ /* 0x000fe80003800000 */
[----:B------:R-:W-:Y:S05]  /*7810*/  @!P6 BRA `(.L_x_182) ;  /* 0x000000000080e947 */ /* 0x000fea0003800000 */
[----:B------:R-:W-:-:S04]  /*7820*/  LOP3.LUT R23, R23, 0x2, RZ, 0xfc, !PT ;  /* 0x0000000217177812 */ /* 0x000fc800078efcff */
[----:B------:R-:W-:-:S13]  /*7830*/  ISETP.NE.AND P0, PT, R23, 0x3, PT ;  /* 0x000000031700780c */ /* 0x000fda0003f05270 */
[----:B------:R-:W-:Y:S05]  /*7840*/  @!P0 BRA `(.L_x_183) ;  /* 0x0000000000048947 */ /* 0x000fea0003800000 */
[----:B------:R-:W-:Y:S01]  /*7850*/  BPT.TRAP 0x1 ;  /* 0x000000040000795c */ /* 0x000fe20000300000 */
.L_x_183:
[----:B------:R-:W0:Y:S01]  /*7860*/  S2R R5, SR_CgaCtaId ;  /* 0x0000000000057919 */ /* 0x000e220000008800 */
[----:B------:R-:W-:Y:S02]  /*7870*/  MOV R0, 0x400 ;  /* 0x0000040000007802 */ /* 0x000fe40000000f00 */
[----:B------:R-:W-:Y:S02]  /*7880*/  SHF.L.U32 R2, R3, 0x1f, RZ ;  /* 0x0000001f03027819 */ /* 0x000fe400000006ff */
[----:B0-----:R-:W-:-:S05]  /*7890*/  LEA R5, R5, R0, 0x18 ;  /* 0x0000000005057211 */ /* 0x001fca00078ec0ff */
[----:B------:R-:W-:-:S04]  /*78a0*/  VIADD R5, R5, 0x18 ;  /* 0x0000001805057836 */ /* 0x000fc80000000000 */
[C---:B------:R-:W-:Y:S02]  /*78b0*/  IMAD R7, R8.reuse, 0x8, R5 ;  /* 0x0000000808077824 */ /* 0x040fe400078e0205 */
[----:B------:R-:W-:Y:S02]  /*78c0*/  VIADD R8, R8, 0x1 ;  /* 0x0000000108087836 */ /* 0x000fe40000000000 */
[----:B------:R-:W0:Y:S03]  /*78d0*/  SYNCS.PHASECHK.TRANS64.TRYWAIT P0, [R7+URZ], R2 ;  /* 0x00000002070075a7 */ /* 0x000e26000800017f */
[----:B------:R-:W-:-:S04]  /*78e0*/  ISETP.NE.AND P1, PT, R8, 0x3, PT ;  /* 0x000000030800780c */ /* 0x000fc80003f25270 */
[----:B------:R-:W-:Y:S02]  /*78f0*/  SEL R0, RZ, 0x1, P1 ;  /* 0x00000001ff007807 */ /* 0x000fe40000800000 */
[----:B------:R-:W-:Y:S02]  /*7900*/  SEL R8, R8, RZ, P1 ;  /* 0x000000ff08087207 */ /* 0x000fe40000800000 */
[----:B------:R-:W-:-:S03]  /*7910*/  LOP3.LUT R9, R3, R0, RZ, 0x3c, !PT ;  /* 0x0000000003097212 */ /* 0x000fc600078e3cff */
[----:B------:R-:W-:Y:S01]  /*7920*/  IMAD R4, R8, 0x8, R5 ;  /* 0x0000000808047824 */ /* 0x000fe200078e0205 */
[----:B------:R-:W-:Y:S01]  /*7930*/  SHF.L.U32 R3, R9, 0x1f, RZ ;  /* 0x0000001f09037819 */ /* 0x000fe200000006ff */
[----:B0-----:R-:W-:Y:S06]  /*7940*/  @!P0 BRA `(.L_x_184) ;  /* 0x0000000000ec8947 */ /* 0x001fec0003800000 */
.L_x_196:
[----:B------:R-:W1:Y:S01]  /*7950*/  SYNCS.PHASECHK.TRANS64.TRYWAIT P0, [R4+URZ], R3 ;  /* 0x00000003040075a7 */ /* 0x000e62000800017f */
[----:B------:R-:W-:-:S05]  /*7960*/  VIADD R0, R8, 0x1 ;  /* 0x0000000108007836 */ /* 0x000fca0000000000 */
[----:B------:R-:W-:-:S04]  /*7970*/  ISETP.NE.AND P1, PT, R0, 0x3, PT ;  /* 0x000000030000780c */ /* 0x000fc80003f25270 */
[----:B0-----:R-:W-:Y:S02]  /*7980*/  SEL R2, RZ, 0x1, P1 ;  /* 0x00000001ff027807 */ /* 0x001fe40000800000 */
[----:B------:R-:W-:Y:S02]  /*7990*/  SEL R0, R0, RZ, P1 ;  /* 0x000000ff00007207 */ /* 0x000fe40000800000 */
[----:B------:R-:W-:Y:S01]  /*79a0*/  LOP3.LUT R2, R9, R2, RZ, 0x3c, !PT ;  /* 0x0000000209027212 */ /* 0x000fe200078e3cff */
[----:B-1----:R-:W-:Y:S06]  /*79b0*/  @!P0 BRA `(.L_x_185) ;  /* 0x0000000000e48947 */ /* 0x002fec0003800000 */
.L_x_197:
[----:B------:R-:W-:Y:S01]  /*79c0*/  IMAD R5, R0, 0x8, R5 ;  /* 0x0000000800057824 */ /* 0x000fe200078e0205 */
[----:B------:R-:W-:-:S07]  /*79d0*/  SHF.L.U32 R0, R2, 0x1f, RZ ;  /* 0x0000001f02007819 */ /* 0x000fce00000006ff */
.L_x_186:
[----:B-1----:R1:W2:Y:S02]  /*79e0*/  SYNCS.PHASECHK.TRANS64.TRYWAIT P0, [R5+URZ], R0 ;  /* 0x00000000050075a7 */ /* 0x0022a4000800017f */
[----:B--2---:R-:W-:Y:S05]  /*79f0*/  @!P0 NANOSLEEP.SYNCS 0x989680 ;  /* 0x009896800000895d */ /* 0x004fea0003900000 */
[----:B------:R-:W2:Y:S02]  /*7a00*/  @!P0 SYNCS.PHASECHK.TRANS64 P0, [R5+URZ], R0 ;  /* 0x00000000050085a7 */ /* 0x000ea4000800007f */
[----:B--2---:R-:W-:Y:S05]  /*7a10*/  @!P0 BRA `(.L_x_186) ;  /* 0xfffffffc00f08947 */ /* 0x004fea000383ffff */
.L_x_182:
[----:B------:R-:W-:Y:S05]  /*7a20*/  BSYNC B0 ;  /* 0x0000000000007941 */ /* 0x000fea0003800000 */
.L_x_181:
[----:B------:R-:W-:Y:S05]  /*7a30*/  EXIT ;  /* 0x000000000000794d */ /* 0x000fea0003800000 */
.L_x_19:
[----:B0-----:R-:W-:-:S04]  /*7a40*/  IMAD.U32 R3, RZ, RZ, UR43 ;  /* 0x0000002bff037e24 */ /* 0x001fc8000f8e00ff */
[----:B------:R0:W1:Y:S03]  /*7a50*/  SYNCS.PHASECHK.TRANS64.TRYWAIT P0, [R3+URZ+-0x8], R0 ;  /* 0xfffff800030075a7 */ /* 0x000066000800017f */
[----:B-1----:R-:W-:Y:S05]  /*7a60*/  @!P0 NANOSLEEP.SYNCS 0x989680 ;  /* 0x009896800000895d */ /* 0x002fea0003900000 */
[----:B------:R-:W1:Y:S02]  /*7a70*/  @!P0 SYNCS.PHASECHK.TRANS64 P0, [R3+URZ+-0x8], R0 ;  /* 0xfffff800030085a7 */ /* 0x000e64000800007f */
[----:B-1----:R-:W-:Y:S05]  /*7a80*/  @!P0 BRA `(.L_x_19) ;  /* 0xfffffffc00ec8947 */ /* 0x002fea000383ffff */
[----:B------:R-:W-:Y:S05]  /*7a90*/  BRA `(.L_x_187) ;  /* 0xffffff9c003c7947 */ /* 0x000fea000383ffff */
.L_x_24:
[----:B-1----:R1:W2:Y:S02]  /*7aa0*/  SYNCS.PHASECHK.TRANS64.TRYWAIT P1, [R3+URZ], R0 ;  /* 0x00000000030075a7 */ /* 0x0022a4000802017f */
[----:B--2---:R-:W-:Y:S05]  /*7ab0*/  @!P1 NANOSLEEP.SYNCS 0x989680 ;  /* 0x009896800000995d */ /* 0x004fea0003900000 */
[----:B------:R-:W2:Y:S02]  /*7ac0*/  @!P1 SYNCS.PHASECHK.TRANS64 P1, [R3+URZ], R0 ;  /* 0x00000000030095a7 */ /* 0x000ea4000802007f */
[----:B--2---:R-:W-:Y:S05]  /*7ad0*/  @!P1 BRA `(.L_x_24) ;  /* 0xfffffffc00f09947 */ /* 0x004fea000383ffff */
[----:B------:R-:W-:Y:S05]  /*7ae0*/  BRA `(.L_x_23) ;  /* 0xffffff9c00b07947 */ /* 0x000fea000383ffff */
.L_x_29:
[----:B-1----:R-:W-:-:S04]  /*7af0*/  IMAD.U32 R5, RZ, RZ, UR4 ;  /* 0x00000004ff057e24 */ /* 0x002fc8000f8e00ff */
[----:B------:R1:W2:Y:S03]  /*7b00*/  SYNCS.PHASECHK.TRANS64.TRYWAIT P1, [R5+URZ], R4 ;  /* 0x00000004050075a7 */ /* 0x0002a6000802017f */
[----:B--2---:R-:W-:Y:S05]  /*7b10*/  @!P1 NANOSLEEP.SYNCS 0x989680 ;  /* 0x009896800000995d */ /* 0x004fea0003900000 */
[----:B------:R-:W2:Y:S02]  /*7b20*/  @!P1 SYNCS.PHASECHK.TRANS64 P1, [R5+URZ], R4 ;  /* 0x00000004050095a7 */ /* 0x000ea4000802007f */
[----:B--2---:R-:W-:Y:S05]  /*7b30*/  @!P1 BRA `(.L_x_29) ;  /* 0xfffffffc00ec9947 */ /* 0x004fea000383ffff */
[----:B------:R-:W-:Y:S05]  /*7b40*/  BRA `(.L_x_28) ;  /* 0xffffffa000807947 */ /* 0x000fea000383ffff */
.L_x_35:
[----:B0-----:R-:W-:-:S04]  /*7b50*/  IMAD.U32 R3, RZ, RZ, UR43 ;  /* 0x0000002bff037e24 */ /* 0x001fc8000f8e00ff */
[----:B------:R0:W1:Y:S03]  /*7b60*/  SYNCS.PHASECHK.TRANS64.TRYWAIT P0, [R3+URZ+0x8], R0 ;  /* 0x00000800030075a7 */ /* 0x000066000800017f */
[----:B-1----:R-:W-:Y:S05]  /*7b70*/  @!P0 NANOSLEEP.SYNCS 0x989680 ;  /* 0x009896800000895d */ /* 0x002fea0003900000 */
[----:B------:R-:W1:Y:S02]  /*7b80*/  @!P0 SYNCS.PHASECHK.TRANS64 P0, [R3+URZ+0x8], R0 ;  /* 0x00000800030085a7 */ /* 0x000e64000800007f */
[----:B-1----:R-:W-:Y:S05]  /*7b90*/  @!P0 BRA `(.L_x_35) ;  /* 0xfffffffc00ec8947 */ /* 0x002fea000383ffff */
[----:B------:R-:W-:Y:S05]  /*7ba0*/  BRA `(.L_x_188) ;  /* 0xffffffa400c07947 */ /* 0x000fea000383ffff */
.L_x_168:
[----:B------:R-:W-:Y:S01]  /*7bb0*/  BSSY B1, `(.L_x_189) ;  /* 0x0000006000017945 */ /* 0x000fe20003800000 */
[----:B------:R-:W-:-:S07]  /*7bc0*/  IMAD.MOV.U32 R15, RZ, RZ, -0x1 ;  /* 0xffffffffff0f7424 */ /* 0x000fce00078e00ff */
[----:B-----5:R-:W-:Y:S05]  /*7bd0*/  WARPSYNC.COLLECTIVE R15, `(.L_x_190) ;  /* 0x000000000f0c7348 */ /* 0x020fea0003c00000 */
[----:B------:R-:W-:Y:S02]  /*7be0*/  ELECT P6, UR62, PT ;  /* 0x00000000003e782f */ /* 0x000fe400038c0000 */
[----:B------:R-:W-:Y:S01]  /*7bf0*/  MOV R14, UR62 ;  /* 0x0000003e000e7c02 */ /* 0x000fe20008000f00 */
[----:B-----5:R-:W-:Y:S10]  /*7c00*/  ENDCOLLECTIVE ;  /* 0x000000000000791b */ /* 0x020ff40003800000 */
.L_x_190:
[----:B------:R-:W-:Y:S05]  /*7c10*/  BSYNC B1 ;  /* 0x0000000000017941 */ /* 0x000fea0003800000 */
.L_x_189:
[----:B------:R-:W-:Y:S05]  /*7c20*/  BRA `(.L_x_191) ;  /* 0xfffffff000187947 */ /* 0x000fea000383ffff */
.L_x_171:
[----:B-1----:R1:W2:Y:S02]  /*7c30*/  SYNCS.PHASECHK.TRANS64.TRYWAIT P1, [R11+URZ+0x18], R6 ;  /* 0x000018060b0075a7 */ /* 0x0022a4000802017f */
[----:B--2---:R-:W-:Y:S05]  /*7c40*/  @!P1 NANOSLEEP.SYNCS 0x989680 ;  /* 0x009896800000995d */ /* 0x004fea0003900000 */
[----:B------:R-:W2:Y:S02]  /*7c50*/  @!P1 SYNCS.PHASECHK.TRANS64 P1, [R11+URZ+0x18], R6 ;  /* 0x000018060b0095a7 */ /* 0x000ea4000802007f */
[----:B--2---:R-:W-:Y:S05]  /*7c60*/  @!P1 BRA `(.L_x_171) ;  /* 0xfffffffc00f09947 */ /* 0x004fea000383ffff */
[----:B------:R-:W-:Y:S05]  /*7c70*/  BRA `(.L_x_192) ;  /* 0xfffffff000507947 */ /* 0x000fea000383ffff */
.L_x_180:
[----:B------:R-:W-:Y:S01]  /*7c80*/  BSSY B0, `(.L_x_193) ;  /* 0x0000006000007945 */ /* 0x000fe20003800000 */
[----:B------:R-:W-:-:S07]  /*7c90*/  IMAD.MOV.U32 R15, RZ, RZ, -0x1 ;  /* 0xffffffffff0f7424 */ /* 0x000fce00078e00ff */
[----:B-----5:R-:W-:Y:S05]  /*7ca0*/  WARPSYNC.COLLECTIVE R15, `(.L_x_194) ;  /* 0x000000000f0c7348 */ /* 0x020fea0003c00000 */
[----:B------:R-:W-:Y:S02]  /*7cb0*/  ELECT P6, UR62, PT ;  /* 0x00000000003e782f */ /* 0x000fe400038c0000 */
[----:B------:R-:W-:Y:S01]  /*7cc0*/  MOV R14, UR62 ;  /* 0x0000003e000e7c02 */ /* 0x000fe20008000f00 */
[----:B-----5:R-:W-:Y:S10]  /*7cd0*/  ENDCOLLECTIVE ;  /* 0x000000000000791b */ /* 0x020ff40003800000 */
.L_x_194:
[----:B------:R-:W-:Y:S05]  /*7ce0*/  BSYNC B0 ;  /* 0x0000000000007941 */ /* 0x000fea0003800000 */
.L_x_193:
[----:B------:R-:W-:Y:S05]  /*7cf0*/  BRA `(.L_x_195) ;  /* 0xfffffff800c07947 */ /* 0x000fea000383ffff */
.L_x_184:
[----:B0-----:R0:W1:Y:S02]  /*7d00*/  SYNCS.PHASECHK.TRANS64.TRYWAIT P0, [R7+URZ], R2 ;  /* 0x00000002070075a7 */ /* 0x001064000800017f */
[----:B-1----:R-:W-:Y:S05]  /*7d10*/  @!P0 NANOSLEEP.SYNCS 0x989680 ;  /* 0x009896800000895d */ /* 0x002fea0003900000 */
[----:B------:R-:W1:Y:S02]  /*7d20*/  @!P0 SYNCS.PHASECHK.TRANS64 P0, [R7+URZ], R2 ;  /* 0x00000002070085a7 */ /* 0x000e64000800007f */
[----:B-1----:R-:W-:Y:S05]  /*7d30*/  @!P0 BRA `(.L_x_184) ;  /* 0xfffffffc00f08947 */ /* 0x002fea000383ffff */
[----:B------:R-:W-:Y:S05]  /*7d40*/  BRA `(.L_x_196) ;  /* 0xfffffffc00007947 */ /* 0x000fea000383ffff */
.L_x_185:
[----:B0-----:R0:W1:Y:S02]  /*7d50*/  SYNCS.PHASECHK.TRANS64.TRYWAIT P0, [R4+URZ], R3 ;  /* 0x00000003040075a7 */ /* 0x001064000800017f */
[----:B-1----:R-:W-:Y:S05]  /*7d60*/  @!P0 NANOSLEEP.SYNCS 0x989680 ;  /* 0x009896800000895d */ /* 0x002fea0003900000 */
[----:B------:R-:W1:Y:S02]  /*7d70*/  @!P0 SYNCS.PHASECHK.TRANS64 P0, [R4+URZ], R3 ;  /* 0x00000003040085a7 */ /* 0x000e64000800007f */
[----:B-1----:R-:W-:Y:S05]  /*7d80*/  @!P0 BRA `(.L_x_185) ;  /* 0xfffffffc00f08947 */ /* 0x002fea000383ffff */
[----:B------:R-:W-:Y:S05]  /*7d90*/  BRA `(.L_x_197) ;  /* 0xfffffffc00087947 */ /* 0x000fea000383ffff */
.L_x_198:
[----:B------:R-:W-:-:S00]  /*7da0*/  BRA `(.L_x_198) ;  /* 0xfffffffc00fc7947 */ /* 0x000fc0000383ffff */
[----:B------:R-:W-:-:S00]  /*7db0*/  NOP ;  /* 0x0000000000007918 */ /* 0x000fc00000000000 */
        /* <DEDUP_REMOVED lines=12> */
.L_x_199:


//--------------------- .nv.global.init           --------------------------
	.section	.nv.global.init,"aw",@progbits
.nv.global.init:
	.type		$str$22,@object
	.size		$str$22,($str$23 - $str$22)
$str$22:
        /*0000*/ 	.byte	0x6b, 0x5f, 0x74, 0x69, 0x6c, 0x65, 0x5f, 0x63, 0x6f, 0x75, 0x6e, 0x74, 0x20, 0x3e, 0x3d, 0x20
        /*0010*/ 	.byte	0x31, 0x00
	.type		$str$23,@object
	.size		$str$23,(__unnamed_1 - $str$23)
$str$23:
        /*0012*/ 	.byte	0x2f, 0x74, 0x6d, 0x70, 0x2f, 0x63, 0x75, 0x74, 0x6c, 0x61, 0x73, 0x73, 0x5f, 0x73, 0x77, 0x65
        /*0022*/ 	.byte	0x65, 0x70, 0x5f, 0x73, 0x72, 0x63, 0x2f, 0x69, 0x6e, 0x63, 0x6c, 0x75, 0x64, 0x65, 0x2f, 0x63
        /*0032*/ 	.byte	0x75, 0x74, 0x6c, 0x61, 0x73, 0x73, 0x2f, 0x67, 0x65, 0x6d, 0x6d, 0x2f, 0x63, 0x6f, 0x6c, 0x6c
        /*0042*/ 	.byte	0x65, 0x63, 0x74, 0x69, 0x76, 0x65, 0x2f, 0x73, 0x6d, 0x39, 0x30, 0x5f, 0x6d, 0x6d, 0x61, 0x5f
        /*0052*/ 	.byte	0x74, 0x6d, 0x61, 0x5f, 0x67, 0x6d, 0x6d, 0x61, 0x5f, 0x73, 0x73, 0x5f, 0x77, 0x61, 0x72, 0x70
        /*0062*/ 	.byte	0x73, 0x70, 0x65, 0x63, 0x69, 0x61, 0x6c, 0x69, 0x7a, 0x65, 0x64, 0x2e, 0x68, 0x70, 0x70, 0x00
	.type		__unnamed_1,@object
	.size		__unnamed_1,(.L_0 - __unnamed_1)
__unnamed_1:
        /*0072*/ 	.byte	0x76, 0x6f, 0x69, 0x64, 0x20, 0x63, 0x75, 0x74, 0x6c, 0x61, 0x73, 0x73, 0x3a, 0x3a, 0x67, 0x65
        /* <DEDUP_REMOVED lines=181> */
        /*0bd2*/ 	.byte	0x69, 0x74, 0x79, 0x5d, 0x00
.L_0:


//--------------------- .nv.shared._ZN7cutlass13device_kernelINS_4gemm6kernel13GemmUniversalIN4cute5tupleIJiiiiEEENS1_10collective13CollectiveMmaINS1_34MainloopSm90TmaGmmaWarpSpecializedILi3ENS5_IJNS4_1CILi2EEESB_NSA_ILi1EEEEEENS1_32KernelTmaWarpSpecializedPingpongEEENS5_IJNSA_ILi64EEENSA_ILi128EEESG_EEENS_10bfloat16_tENS5_IJlSC_lEEESJ_SK_NS4_8TiledMMAINS4_8MMA_AtomIJNS4_4SM904GMMA28MMA_64x128x16_F32BF16BF16_SSILNSO_5MajorE0ELSQ_0ELNSO_7ScaleInE1ELSR_1EEEEEENS4_6LayoutINS5_IJSC_SC_SC_EEENS5_IJNSA_ILi0EEESW_SW_EEEEENS5_IJNS4_10UnderscoreESZ_SZ_EEEEENS4_23SM90_TMA_LOAD_MULTICASTENS4_14ComposedLayoutINS4_7SwizzleILi3ELi4ELi3EEENS4_18smem_ptr_flag_bitsILi16EEENSU_INS5_IJNSA_ILi8EEESG_EEENS5_IJSG_SC_EEEEEEEvNS4_8identityES12_S1C_vS1D_EENS_8epilogue10collective6detail29Sm90TmaWarpSpecializedAdapterINS1G_15DefaultEpilogueISJ_SK_SK_NS1F_6thread17LinearCombinationISJ_Li1EffLNS1K_9ScaleType4KindE0ELNS_15FloatRoundStyleE2ESJ_EENS1_15EpilogueDefaultEEEEEvvEEEEvNT_6ParamsE --------------------------
	.section	.nv.shared._ZN7cutlass13device_kernelINS_4gemm6kernel13GemmUniversalIN4cute5tupleIJiiiiEEENS1_10collective13CollectiveMmaINS1_34MainloopSm90TmaGmmaWarpSpecializedILi3ENS5_IJNS4_1CILi2EEESB_NSA_ILi1EEEEEENS1_32KernelTmaWarpSpecializedPingpongEEENS5_IJNSA_ILi64EEENSA_ILi128EEESG_EEENS_10bfloat16_tENS5_IJlSC_lEEESJ_SK_NS4_8TiledMMAINS4_8MMA_AtomIJNS4_4SM904GMMA28MMA_64x128x16_F32BF16BF16_SSILNSO_5MajorE0ELSQ_0ELNSO_7ScaleInE1ELSR_1EEEEEENS4_6LayoutINS5_IJSC_SC_SC_EEENS5_IJNSA_ILi0EEESW_SW_EEEEENS5_IJNS4_10UnderscoreESZ_SZ_EEEEENS4_23SM90_TMA_LOAD_MULTICASTENS4_14ComposedLayoutINS4_7SwizzleILi3ELi4ELi3EEENS4_18smem_ptr_flag_bitsILi16EEENSU_INS5_IJNSA_ILi8EEESG_EEENS5_IJSG_SC_EEEEEEEvNS4_8identityES12_S1C_vS1D_EENS_8epilogue10collective6detail29Sm90TmaWarpSpecializedAdapterINS1G_15DefaultEpilogueISJ_SK_SK_NS1F_6thread17LinearCombinationISJ_Li1EffLNS1K_9ScaleType4KindE0ELNS_15FloatRoundStyleE2ESJ_EENS1_15EpilogueDefaultEEEEEvvEEEEvNT_6ParamsE,"aw",@nobits
	.sectionflags	@""
	.align	16
	.zero		1024


//--------------------- .nv.shared.reserved.0     --------------------------
	.section	.nv.shared.reserved.0,"aw",@nobits
	.weak		__nv_reservedSMEM_offset_0_alias
	.size		__nv_reservedSMEM_offset_0_alias, 0, 0
	.other		__nv_reservedSMEM_offset_0_alias,@"STO_CUDA_RESERVED_SHARED STV_DEFAULT"
__nv_reservedSMEM_offset_0_alias:
	.zero		0


//--------------------- .nv.global                --------------------------
	.section	.nv.global,"aw",@nobits
.nv.global:
	.type		_ZN39_INTERNAL_62705d50_4_k_cu_3a2aeb5e_36214cute1_E,@object
	.size		_ZN39_INTERNAL_62705d50_4_k_cu_3a2aeb5e_36214cute1_E,(_ZN39_INTERNAL_62705d50_4_k_cu_3a2aeb5e_36214cuda3std3__45__cpo6cbeginE - _ZN39_INTERNAL_62705d50_4_k_cu_3a2aeb5e_36214cute1_E)
_ZN39_INTERNAL_62705d50_4_k_cu_3a2aeb5e_36214cute1_E:
	.zero		1
	.type		_ZN39_INTERNAL_62705d50_4_k_cu_3a2aeb5e_36214cuda3std3__45__cpo6cbeginE,@object
	.size		_ZN39_INTERNAL_62705d50_4_k_cu_3a2aeb5e_36214cuda3std3__45__cpo6cbeginE,(_ZN39_INTERNAL_62705d50_4_k_cu_3a2aeb5e_36214cuda3std3__48in_placeE - _ZN39_INTERNAL_62705d50_4_k_cu_3a2aeb5e_36214cuda3std3__45__cpo6cbeginE)
_ZN39_INTERNAL_62705d50_4_k_cu_3a2aeb5e_36214cuda3std3__45__cpo6cbeginE:
	.zero		1
	.type		_ZN39_INTERNAL_62705d50_4_k_cu_3a2aeb5e_36214cuda3std3__48in_placeE,@object
	.size		_ZN39_INTERNAL_62705d50_4_k_cu_3a2aeb5e_36214cuda3std3__48in_placeE,(_ZN39_INTERNAL_62705d50_4_k_cu_3a2aeb5e_36214cuda3std6ranges3__45__cpo9iter_moveE - _ZN39_INTERNAL_62705d50_4_k_cu_3a2aeb5e_36214cuda3std3__48in_placeE)
_ZN39_INTERNAL_62705d50_4_k_cu_3a2aeb5e_36214cuda3std3__48in_placeE:
	.zero		1
	.type		_ZN39_INTERNAL_62705d50_4_k_cu_3a2aeb5e_36214cuda3std6ranges3__45__cpo9iter_moveE,@object
	.size		_ZN39_INTERNAL_62705d50_4_k_cu_3a2aeb5e_36214cuda3std6ranges3__45__cpo9iter_moveE,(_ZN39_INTERNAL_62705d50_4_k_cu_3a2aeb5e_36214cuda3std3__45__cpo5beginE - _ZN39_INTERNAL_62705d50_4_k_cu_3a2aeb5e_36214cuda3std6ranges3__45__cpo9iter_moveE)
_ZN39_INTERNAL_62705d50_4_k_cu_3a2aeb5e_36214cuda3std6ranges3__45__cpo9iter_moveE:
	.zero		1
	.type		_ZN39_INTERNAL_62705d50_4_k_cu_3a2aeb5e_36214cuda3std3__45__cpo5beginE,@object
	.size		_ZN39_INTERNAL_62705d50_4_k_cu_3a2aeb5e_36214cuda3std3__45__cpo5beginE,(_ZN39_INTERNAL_62705d50_4_k_cu_3a2aeb5e_36214cuda3std3__441_GLOBAL__N__62705d50_4_k_cu_3a2aeb5e_36216ignoreE - _ZN39_INTERNAL_62705d50_4_k_cu_3a2aeb5e_36214cuda3std3__45__cpo5beginE)
_ZN39_INTERNAL_62705d50_4_k_cu_3a2aeb5e_36214cuda3std3__45__cpo5beginE:
	.zero		1
	.type		_ZN39_INTERNAL_62705d50_4_k_cu_3a2aeb5e_36214cuda3std3__441_GLOBAL__N__62705d50_4_k_cu_3a2aeb5e_36216ignoreE,@object
	.size		_ZN39_INTERNAL_62705d50_4_k_cu_3a2aeb5e_36214cuda3std3__441_GLOBAL__N__62705d50_4_k_cu_3a2aeb5e_36216ignoreE,(_ZN39_INTERNAL_62705d50_4_k_cu_3a2aeb5e_36214cute7productE - _ZN39_INTERNAL_62705d50_4_k_cu_3a2aeb5e_36214cuda3std3__441_GLOBAL__N__62705d50_4_k_cu_3a2aeb5e_36216ignoreE)
_ZN39_INTERNAL_62705d50_4_k_cu_3a2aeb5e_36214cuda3std3__441_GLOBAL__N__62705d50_4_k_cu_3a2aeb5e_36216ignoreE:
	.zero		1
	.type		_ZN39_INTERNAL_62705d50_4_k_cu_3a2aeb5e_36214cute7productE,@object
	.size		_ZN39_INTERNAL_62705d50_4_k_cu_3a2aeb5e_36214cute7productE,(_ZN39_INTERNAL_62705d50_4_k_cu_3a2aeb5e_36214cuda3std3__45__cpo3endE - _ZN39_INTERNAL_62705d50_4_k_cu_3a2aeb5e_36214cute7productE)
_ZN39_INTERNAL_62705d50_4_k_cu_3a2aeb5e_36214cute7productE:
	.zero		1
	.type		_ZN39_INTERNAL_62705d50_4_k_cu_3a2aeb5e_36214cuda3std3__45__cpo3endE,@object
	.size		_ZN39_INTERNAL_62705d50_4_k_cu_3a2aeb5e_36214cuda3std3__45__cpo3endE,(_ZN39_INTERNAL_62705d50_4_k_cu_3a2aeb5e_36214cuda3std3__419piecewise_constructE - _ZN39_INTERNAL_62705d50_4_k_cu_3a2aeb5e_36214cuda3std3__45__cpo3endE)
_ZN39_INTERNAL_62705d50_4_k_cu_3a2aeb5e_36214cuda3std3__45__cpo3endE:
	.zero		1
	.type		_ZN39_INTERNAL_62705d50_4_k_cu_3a2aeb5e_36214cuda3std3__419piecewise_constructE,@object
	.size		_ZN39_INTERNAL_62705d50_4_k_cu_3a2aeb5e_36214cuda3std3__419piecewise_constructE,(_ZN39_INTERNAL_62705d50_4_k_cu_3a2aeb5e_36214cuda3std3__45__cpo4cendE - _ZN39_INTERNAL_62705d50_4_k_cu_3a2aeb5e_36214cuda3std3__419piecewise_constructE)
_ZN39_INTERNAL_62705d50_4_k_cu_3a2aeb5e_36214cuda3std3__419piecewise_constructE:
	.zero		1
	.type		_ZN39_INTERNAL_62705d50_4_k_cu_3a2aeb5e_36214cuda3std3__45__cpo4cendE,@object
	.size		_ZN39_INTERNAL_62705d50_4_k_cu_3a2aeb5e_36214cuda3std3__45__cpo4cendE,(_ZN39_INTERNAL_62705d50_4_k_cu_3a2aeb5e_36214cuda3std6ranges3__45__cpo4swapE - _ZN39_INTERNAL_62705d50_4_k_cu_3a2aeb5e_36214cuda3std3__45__cpo4cendE)
_ZN39_INTERNAL_62705d50_4_k_cu_3a2aeb5e_36214cuda3std3__45__cpo4cendE:
	.zero		1
	.type		_ZN39_INTERNAL_62705d50_4_k_cu_3a2aeb5e_36214cuda3std6ranges3__45__cpo4swapE,@object
	.size		_ZN39_INTERNAL_62705d50_4_k_cu_3a2aeb5e_36214cuda3std6ranges3__45__cpo4swapE,(.L_8 - _ZN39_INTERNAL_62705d50_4_k_cu_3a2aeb5e_36214cuda3std6ranges3__45__cpo4swapE)
_ZN39_INTERNAL_62705d50_4_k_cu_3a2aeb5e_36214cuda3std6ranges3__45__cpo4swapE:
	.zero		1
.L_8:


//--------------------- .nv.constant0._ZN7cutlass13device_kernelINS_4gemm6kernel13GemmUniversalIN4cute5tupleIJiiiiEEENS1_10collective13CollectiveMmaINS1_34MainloopSm90TmaGmmaWarpSpecializedILi3ENS5_IJNS4_1CILi2EEESB_NSA_ILi1EEEEEENS1_32KernelTmaWarpSpecializedPingpongEEENS5_IJNSA_ILi64EEENSA_ILi128EEESG_EEENS_10bfloat16_tENS5_IJlSC_lEEESJ_SK_NS4_8TiledMMAINS4_8MMA_AtomIJNS4_4SM904GMMA28MMA_64x128x16_F32BF16BF16_SSILNSO_5MajorE0ELSQ_0ELNSO_7ScaleInE1ELSR_1EEEEEENS4_6LayoutINS5_IJSC_SC_SC_EEENS5_IJNSA_ILi0EEESW_SW_EEEEENS5_IJNS4_10UnderscoreESZ_SZ_EEEEENS4_23SM90_TMA_LOAD_MULTICASTENS4_14ComposedLayoutINS4_7SwizzleILi3ELi4ELi3EEENS4_18smem_ptr_flag_bitsILi16EEENSU_INS5_IJNSA_ILi8EEESG_EEENS5_IJSG_SC_EEEEEEEvNS4_8identityES12_S1C_vS1D_EENS_8epilogue10collective6detail29Sm90TmaWarpSpecializedAdapterINS1G_15DefaultEpilogueISJ_SK_SK_NS1F_6thread17LinearCombinationISJ_Li1EffLNS1K_9ScaleType4KindE0ELNS_15FloatRoundStyleE2ESJ_EENS1_15EpilogueDefaultEEEEEvvEEEEvNT_6ParamsE --------------------------
	.section	.nv.constant0._ZN7cutlass13device_kernelINS_4gemm6kernel13GemmUniversalIN4cute5tupleIJiiiiEEENS1_10collective13CollectiveMmaINS1_34MainloopSm90TmaGmmaWarpSpecializedILi3ENS5_IJNS4_1CILi2EEESB_NSA_ILi1EEEEEENS1_32KernelTmaWarpSpecializedPingpongEEENS5_IJNSA_ILi64EEENSA_ILi128EEESG_EEENS_10bfloat16_tENS5_IJlSC_lEEESJ_SK_NS4_8TiledMMAINS4_8MMA_AtomIJNS4_4SM904GMMA28MMA_64x128x16_F32BF16BF16_SSILNSO_5MajorE0ELSQ_0ELNSO_7ScaleInE1ELSR_1EEEEEENS4_6LayoutINS5_IJSC_SC_SC_EEENS5_IJNSA_ILi0EEESW_SW_EEEEENS5_IJNS4_10UnderscoreESZ_SZ_EEEEENS4_23SM90_TMA_LOAD_MULTICASTENS4_14ComposedLayoutINS4_7SwizzleILi3ELi4ELi3EEENS4_18smem_ptr_flag_bitsILi16EEENSU_INS5_IJNSA_ILi8EEESG_EEENS5_IJSG_SC_EEEEEEEvNS4_8identityES12_S1C_vS1D_EENS_8epilogue10collective6detail29Sm90TmaWarpSpecializedAdapterINS1G_15DefaultEpilogueISJ_SK_SK_NS1F_6thread17LinearCombinationISJ_Li1EffLNS1K_9ScaleType4KindE0ELNS_15FloatRoundStyleE2ESJ_EENS1_15EpilogueDefaultEEEEEvvEEEEvNT_6ParamsE,"a",@progbits
	.sectionflags	@""
	.align	4
.nv.constant0._ZN7cutlass13device_kernelINS_4gemm6kernel13GemmUniversalIN4cute5tupleIJiiiiEEENS1_10collective13CollectiveMmaINS1_34MainloopSm90TmaGmmaWarpSpecializedILi3ENS5_IJNS4_1CILi2EEESB_NSA_ILi1EEEEEENS1_32KernelTmaWarpSpecializedPingpongEEENS5_IJNSA_ILi64EEENSA_ILi128EEESG_EEENS_10bfloat16_tENS5_IJlSC_lEEESJ_SK_NS4_8TiledMMAINS4_8MMA_AtomIJNS4_4SM904GMMA28MMA_64x128x16_F32BF16BF16_SSILNSO_5MajorE0ELSQ_0ELNSO_7ScaleInE1ELSR_1EEEEEENS4_6LayoutINS5_IJSC_SC_SC_EEENS5_IJNSA_ILi0EEESW_SW_EEEEENS5_IJNS4_10UnderscoreESZ_SZ_EEEEENS4_23SM90_TMA_LOAD_MULTICASTENS4_14ComposedLayoutINS4_7SwizzleILi3ELi4ELi3EEENS4_18smem_ptr_flag_bitsILi16EEENSU_INS5_IJNSA_ILi8EEESG_EEENS5_IJSG_SC_EEEEEEEvNS4_8identityES12_S1C_vS1D_EENS_8epilogue10collective6detail29Sm90TmaWarpSpecializedAdapterINS1G_15DefaultEpilogueISJ_SK_SK_NS1F_6thread17LinearCombinationISJ_Li1EffLNS1K_9ScaleType4KindE0ELNS_15FloatRoundStyleE2ESJ_EENS1_15EpilogueDefaultEEEEEvvEEEEvNT_6ParamsE:
	.zero		1664


//--------------------- SYMBOLS --------------------------

	.type		.nv.reservedSmem.offset0,@object
	.size		.nv.reservedSmem.offset0,0x4
	.type		__assertfail,@function
